	.target	sm_90a

	.elftype	@"ET_EXEC"


//--------------------- .note.nv.tkinfo           --------------------------
	.section	.note.nv.tkinfo,"",@"SHT_NOTE"
	.sectionflags	@"SHF_NOTE_NV_TKINFO"
	.tkinfo
        /*0018*/ 	.word	0x00000002
        /*0030*/ 	.string	""
        /*0030*/ 	.string	"ptxas"
        /*0030*/ 	.string	"Cuda compilation tools, release 13.0, V13.0.88"
        /*0030*/ 	.string	"Build cuda_13.0.r13.0/compiler.36424714_0"
        /*0030*/ 	.string	"-arch sm_90a -m 64 "



//--------------------- .note.nv.cuinfo           --------------------------
	.section	.note.nv.cuinfo,"",@"SHT_NOTE"
	.sectionflags	@"SHF_NOTE_NV_CUINFO"
        /*0018*/ 	.short	0x0002
        /*001a*/ 	.short	0x005a
        /*001c*/ 	.short	0x0082
	.zero		2


//--------------------- .nv.info                  --------------------------
	.section	.nv.info,"",@"SHT_CUDA_INFO"
	.align	4


	//----- nvinfo : EIATTR_REGCOUNT
	.align		4
        /*0000*/ 	.byte	0x04, 0x2f
        /*0002*/ 	.short	(.L_12 - .L_11)
	.align		4
.L_11:
        /*0004*/ 	.word	index@(_ZN7cutlass13device_kernelINS_4gemm6kernel13GemmUniversalIN4cute5tupleIJiiiiEEENS1_10collective13CollectiveMmaINS1_37MainloopSm90TmaGmmaWarpSpecializedFP8ILi9ENS5_IJNS4_1CILi1EEESB_SB_EEENS1_32KernelTmaWarpSpecializedPingpongEEENS5_IJNSA_ILi64EEENSA_ILi128EEESG_EEENS_12float_e5m2_tENS5_IJlSB_lEEESI_SJ_NS4_8TiledMMAINS4_8MMA_AtomIJNS4_4SM904GMMA31MMA_64x128x32_F32E5M2E5M2_SS_TNILNSN_7ScaleInE1ELSP_1EEEEEENS4_6LayoutISC_NS5_IJNSA_ILi0EEEST_ST_EEEEENS5_IJNS4_10UnderscoreESW_SW_EEEEENS4_13SM90_TMA_LOADENS4_14ComposedLayoutINS4_7SwizzleILi3ELi4ELi3EEENS4_18smem_ptr_flag_bitsILi8EEENSS_INS5_IJNSA_ILi8EEESG_EEENS5_IJSG_SB_EEEEEEEvNS4_8identityESZ_S19_vS1A_EENS_8epilogue10collective6detail29Sm90TmaWarpSpecializedAdapterINS1D_15DefaultEpilogueISI_SJ_SJ_NS1C_6thread17LinearCombinationISI_Li1EffLNS1H_9ScaleType4KindE0ELNS_15FloatRoundStyleE2ESI_EENS1_15EpilogueDefaultEEEEEvvEEEEvNT_6ParamsE)
        /*0008*/ 	.word	0x000000a8


	//----- nvinfo : EIATTR_FRAME_SIZE
	.align		4
.L_12:
        /*000c*/ 	.byte	0x04, 0x11
        /*000e*/ 	.short	(.L_14 - .L_13)
	.align		4
.L_13:
        /*0010*/ 	.word	index@(_ZN7cutlass13device_kernelINS_4gemm6kernel13GemmUniversalIN4cute5tupleIJiiiiEEENS1_10collective13CollectiveMmaINS1_37MainloopSm90TmaGmmaWarpSpecializedFP8ILi9ENS5_IJNS4_1CILi1EEESB_SB_EEENS1_32KernelTmaWarpSpecializedPingpongEEENS5_IJNSA_ILi64EEENSA_ILi128EEESG_EEENS_12float_e5m2_tENS5_IJlSB_lEEESI_SJ_NS4_8TiledMMAINS4_8MMA_AtomIJNS4_4SM904GMMA31MMA_64x128x32_F32E5M2E5M2_SS_TNILNSN_7ScaleInE1ELSP_1EEEEEENS4_6LayoutISC_NS5_IJNSA_ILi0EEEST_ST_EEEEENS5_IJNS4_10UnderscoreESW_SW_EEEEENS4_13SM90_TMA_LOADENS4_14ComposedLayoutINS4_7SwizzleILi3ELi4ELi3EEENS4_18smem_ptr_flag_bitsILi8EEENSS_INS5_IJNSA_ILi8EEESG_EEENS5_IJSG_SB_EEEEEEEvNS4_8identityESZ_S19_vS1A_EENS_8epilogue10collective6detail29Sm90TmaWarpSpecializedAdapterINS1D_15DefaultEpilogueISI_SJ_SJ_NS1C_6thread17LinearCombinationISI_Li1EffLNS1H_9ScaleType4KindE0ELNS_15FloatRoundStyleE2ESI_EENS1_15EpilogueDefaultEEEEEvvEEEEvNT_6ParamsE)
        /*0014*/ 	.word	0x00000000


	//----- nvinfo : EIATTR_MIN_STACK_SIZE
	.align		4
.L_14:
        /*0018*/ 	.byte	0x04, 0x12
        /*001a*/ 	.short	(.L_16 - .L_15)
	.align		4
.L_15:
        /*001c*/ 	.word	index@(_ZN7cutlass13device_kernelINS_4gemm6kernel13GemmUniversalIN4cute5tupleIJiiiiEEENS1_10collective13CollectiveMmaINS1_37MainloopSm90TmaGmmaWarpSpecializedFP8ILi9ENS5_IJNS4_1CILi1EEESB_SB_EEENS1_32KernelTmaWarpSpecializedPingpongEEENS5_IJNSA_ILi64EEENSA_ILi128EEESG_EEENS_12float_e5m2_tENS5_IJlSB_lEEESI_SJ_NS4_8TiledMMAINS4_8MMA_AtomIJNS4_4SM904GMMA31MMA_64x128x32_F32E5M2E5M2_SS_TNILNSN_7ScaleInE1ELSP_1EEEEEENS4_6LayoutISC_NS5_IJNSA_ILi0EEEST_ST_EEEEENS5_IJNS4_10UnderscoreESW_SW_EEEEENS4_13SM90_TMA_LOADENS4_14ComposedLayoutINS4_7SwizzleILi3ELi4ELi3EEENS4_18smem_ptr_flag_bitsILi8EEENSS_INS5_IJNSA_ILi8EEESG_EEENS5_IJSG_SB_EEEEEEEvNS4_8identityESZ_S19_vS1A_EENS_8epilogue10collective6detail29Sm90TmaWarpSpecializedAdapterINS1D_15DefaultEpilogueISI_SJ_SJ_NS1C_6thread17LinearCombinationISI_Li1EffLNS1H_9ScaleType4KindE0ELNS_15FloatRoundStyleE2ESI_EENS1_15EpilogueDefaultEEEEEvvEEEEvNT_6ParamsE)
        /*0020*/ 	.word	0x00000000
.L_16:


//--------------------- .nv.compat                --------------------------
	.section	.nv.compat,"",@"SHT_CUDA_COMPAT_INFO"
	.align	4
        /*0000*/ 	.byte	0x02, 0x09, 0x01, 0x00, 0x02, 0x02, 0x04, 0x00, 0x02, 0x05, 0x05, 0x00, 0x03, 0x07, 0x01, 0x01
        /*0010*/ 	.byte	0x02, 0x03, 0x01, 0x00, 0x02, 0x06, 0x01, 0x00, 0x04, 0x0b, 0x08, 0x00, 0x00, 0x00, 0x00, 0x00
        /*0020*/ 	.byte	0x00, 0x00, 0x00, 0x00


//--------------------- .nv.info._ZN7cutlass13device_kernelINS_4gemm6kernel13GemmUniversalIN4cute5tupleIJiiiiEEENS1_10collective13CollectiveMmaINS1_37MainloopSm90TmaGmmaWarpSpecializedFP8ILi9ENS5_IJNS4_1CILi1EEESB_SB_EEENS1_32KernelTmaWarpSpecializedPingpongEEENS5_IJNSA_ILi64EEENSA_ILi128EEESG_EEENS_12float_e5m2_tENS5_IJlSB_lEEESI_SJ_NS4_8TiledMMAINS4_8MMA_AtomIJNS4_4SM904GMMA31MMA_64x128x32_F32E5M2E5M2_SS_TNILNSN_7ScaleInE1ELSP_1EEEEEENS4_6LayoutISC_NS5_IJNSA_ILi0EEEST_ST_EEEEENS5_IJNS4_10UnderscoreESW_SW_EEEEENS4_13SM90_TMA_LOADENS4_14ComposedLayoutINS4_7SwizzleILi3ELi4ELi3EEENS4_18smem_ptr_flag_bitsILi8EEENSS_INS5_IJNSA_ILi8EEESG_EEENS5_IJSG_SB_EEEEEEEvNS4_8identityESZ_S19_vS1A_EENS_8epilogue10collective6detail29Sm90TmaWarpSpecializedAdapterINS1D_15DefaultEpilogueISI_SJ_SJ_NS1C_6thread17LinearCombinationISI_Li1EffLNS1H_9ScaleType4KindE0ELNS_15FloatRoundStyleE2ESI_EENS1_15EpilogueDefaultEEEEEvvEEEEvNT_6ParamsE --------------------------
	.section	.nv.info._ZN7cutlass13device_kernelINS_4gemm6kernel13GemmUniversalIN4cute5tupleIJiiiiEEENS1_10collective13CollectiveMmaINS1_37MainloopSm90TmaGmmaWarpSpecializedFP8ILi9ENS5_IJNS4_1CILi1EEESB_SB_EEENS1_32KernelTmaWarpSpecializedPingpongEEENS5_IJNSA_ILi64EEENSA_ILi128EEESG_EEENS_12float_e5m2_tENS5_IJlSB_lEEESI_SJ_NS4_8TiledMMAINS4_8MMA_AtomIJNS4_4SM904GMMA31MMA_64x128x32_F32E5M2E5M2_SS_TNILNSN_7ScaleInE1ELSP_1EEEEEENS4_6LayoutISC_NS5_IJNSA_ILi0EEEST_ST_EEEEENS5_IJNS4_10UnderscoreESW_SW_EEEEENS4_13SM90_TMA_LOADENS4_14ComposedLayoutINS4_7SwizzleILi3ELi4ELi3EEENS4_18smem_ptr_flag_bitsILi8EEENSS_INS5_IJNSA_ILi8EEESG_EEENS5_IJSG_SB_EEEEEEEvNS4_8identityESZ_S19_vS1A_EENS_8epilogue10collective6detail29Sm90TmaWarpSpecializedAdapterINS1D_15DefaultEpilogueISI_SJ_SJ_NS1C_6thread17LinearCombinationISI_Li1EffLNS1H_9ScaleType4KindE0ELNS_15FloatRoundStyleE2ESI_EENS1_15EpilogueDefaultEEEEEvvEEEEvNT_6ParamsE,"",@"SHT_CUDA_INFO"
	.sectionflags	@""
	.align	4


	//----- nvinfo : EIATTR_CUDA_API_VERSION
	.align		4
        /*0000*/ 	.byte	0x04, 0x37
        /*0002*/ 	.short	(.L_18 - .L_17)
.L_17:
        /*0004*/ 	.word	0x00000082


	//----- nvinfo : EIATTR_KPARAM_INFO
	.align		4
.L_18:
        /*0008*/ 	.byte	0x04, 0x17
        /*000a*/ 	.short	(.L_20 - .L_19)
.L_19:
        /*000c*/ 	.word	0x00000000
        /*0010*/ 	.short	0x0000
        /*0012*/ 	.short	0x0070
        /*0014*/ 	.byte	0x00, 0xf0, 0x01, 0x10


	//----- nvinfo : EIATTR_SPARSE_MMA_MASK
	.align		4
.L_20:
        /*0018*/ 	.byte	0x03, 0x50
        /*001a*/ 	.short	0x0000


	//----- nvinfo : EIATTR_MAXREG_COUNT
	.align		4
        /*001c*/ 	.byte	0x03, 0x1b
        /*001e*/ 	.short	0x00a8


	//----- nvinfo : EIATTR_NUM_BARRIERS
	.align		4
        /*0020*/ 	.byte	0x02, 0x4c
        /*0022*/ 	.byte	0x01
	.zero		1


	//----- nvinfo : EIATTR_MERCURY_ISA_VERSION
	.align		4
        /*0024*/ 	.byte	0x03, 0x5f
        /*0026*/ 	.short	0x0101


	//----- nvinfo : EIATTR_INT_WARP_WIDE_INSTR_OFFSETS
	.align		4
        /*0028*/ 	.byte	0x04, 0x31
        /*002a*/ 	.short	(.L_22 - .L_21)


	//   ....[0]....
.L_21:
        /*002c*/ 	.word	0x000004f0


	//   ....[1]....
        /*0030*/ 	.word	0x00000510


	//   ....[2]....
        /*0034*/ 	.word	0x00000590


	//   ....[3]....
        /*0038*/ 	.word	0x000005a0


	//   ....[4]....
        /*003c*/ 	.word	0x000005b0


	//   ....[5]....
        /*0040*/ 	.word	0x000005d0


	//   ....[6]....
        /*0044*/ 	.word	0x00000650


	//   ....[7]....
        /*0048*/ 	.word	0x00000670


	//----- nvinfo : EIATTR_COOP_GROUP_MASK_REGIDS
	.align		4
.L_22:
        /*004c*/ 	.byte	0x04, 0x29
        /*004e*/ 	.short	(.L_24 - .L_23)


	//   ....[0]....
.L_23:
        /*0050*/ 	.word	0xffffffff


	//   ....[1]....
        /*0054*/ 	.word	0xffffffff


	//   ....[2]....
        /*0058*/ 	.word	0xffffffff


	//   ....[3]....
        /*005c*/ 	.word	0xffffffff


	//   ....[4]....
        /*0060*/ 	.word	0xffffffff


	//   ....[5]....
        /*0064*/ 	.word	0xffffffff


	//----- nvinfo : EIATTR_COOP_GROUP_INSTR_OFFSETS
	.align		4
.L_24:
        /*0068*/ 	.byte	0x04, 0x28
        /*006a*/ 	.short	(.L_26 - .L_25)


	//   ....[0]....
.L_25:
        /*006c*/ 	.word	0x00000060


	//   ....[1]....
        /*0070*/ 	.word	0x00000070


	//   ....[2]....
        /*0074*/ 	.word	0x00000130


	//   ....[3]....
        /*0078*/ 	.word	0x00000390


	//   ....[4]....
        /*007c*/ 	.word	0x000003d0


	//   ....[5]....
        /*0080*/ 	.word	0x00000410


	//----- nvinfo : EIATTR_REG_RECONFIG
	.align		4
.L_26:
        /*0084*/ 	.byte	0x01, 0x54
	.zero		2


	//----- nvinfo : EIATTR_MBARRIER_INSTR_OFFSETS
	.align		4
        /*0088*/ 	.byte	0x04, 0x39
        /*008a*/ 	.short	(.L_28 - .L_27)


	//   ....[0]....
.L_27:
        /*008c*/ 	.word	0x00000250
        /*0090*/ 	.word	0x000000ff
        /*0094*/ 	.word	0x00000000
        /*0098*/ 	.short	0x0100
        /*009a*/ 	.byte	0x08
	.zero		1


	//   ....[1]....
        /*009c*/ 	.word	0x00000260
        /*00a0*/ 	.word	0x000000ff
        /*00a4*/ 	.word	0x00000048
        /*00a8*/ 	.short	0x0100
        /*00aa*/ 	.byte	0x08
	.zero		1


	//   ....[2]....
        /*00ac*/ 	.word	0x00000270
        /*00b0*/ 	.word	0x000000ff
        /*00b4*/ 	.word	0x00000008
        /*00b8*/ 	.short	0x0100
        /*00ba*/ 	.byte	0x08
	.zero		1


	//   ....[3]....
        /*00bc*/ 	.word	0x00000280
        /*00c0*/ 	.word	0x000000ff
        /*00c4*/ 	.word	0x00000050
        /*00c8*/ 	.short	0x0100
        /*00ca*/ 	.byte	0x08
	.zero		1


	//   ....[4]....
        /*00cc*/ 	.word	0x00000290
        /*00d0*/ 	.word	0x000000ff
        /*00d4*/ 	.word	0x00000010
        /*00d8*/ 	.short	0x0100
        /*00da*/ 	.byte	0x08
	.zero		1


	//   ....[5]....
        /*00dc*/ 	.word	0x000002a0
        /*00e0*/ 	.word	0x000000ff
        /*00e4*/ 	.word	0x00000058
        /*00e8*/ 	.short	0x0100
        /*00ea*/ 	.byte	0x08
	.zero		1


	//   ....[6]....
        /*00ec*/ 	.word	0x000002b0
        /*00f0*/ 	.word	0x000000ff
        /*00f4*/ 	.word	0x00000018
        /*00f8*/ 	.short	0x0100
        /*00fa*/ 	.byte	0x08
	.zero		1


	//   ....[7]....
        /*00fc*/ 	.word	0x000002c0
        /*0100*/ 	.word	0x000000ff
        /*0104*/ 	.word	0x00000060
        /*0108*/ 	.short	0x0100
        /*010a*/ 	.byte	0x08
	.zero		1


	//   ....[8]....
        /*010c*/ 	.word	0x000002d0
        /*0110*/ 	.word	0x000000ff
        /*0114*/ 	.word	0x00000020
        /*0118*/ 	.short	0x0100
        /*011a*/ 	.byte	0x08
	.zero		1


	//   ....[9]....
        /*011c*/ 	.word	0x000002e0
        /*0120*/ 	.word	0x000000ff
        /*0124*/ 	.word	0x00000068
        /*0128*/ 	.short	0x0100
        /*012a*/ 	.byte	0x08
	.zero		1


	//   ....[10]....
        /*012c*/ 	.word	0x000002f0
        /*0130*/ 	.word	0x000000ff
        /*0134*/ 	.word	0x00000028
        /*0138*/ 	.short	0x0100
        /*013a*/ 	.byte	0x08
	.zero		1


	//   ....[11]....
        /*013c*/ 	.word	0x00000300
        /*0140*/ 	.word	0x000000ff
        /*0144*/ 	.word	0x00000070
        /*0148*/ 	.short	0x0100
        /*014a*/ 	.byte	0x08
	.zero		1


	//   ....[12]....
        /*014c*/ 	.word	0x00000310
        /*0150*/ 	.word	0x000000ff
        /*0154*/ 	.word	0x00000030
        /*0158*/ 	.short	0x0100
        /*015a*/ 	.byte	0x08
	.zero		1


	//   ....[13]....
        /*015c*/ 	.word	0x00000320
        /*0160*/ 	.word	0x000000ff
        /*0164*/ 	.word	0x00000078
        /*0168*/ 	.short	0x0100
        /*016a*/ 	.byte	0x08
	.zero		1


	//   ....[14]....
        /*016c*/ 	.word	0x00000330
        /*0170*/ 	.word	0x000000ff
        /*0174*/ 	.word	0x00000038
        /*0178*/ 	.short	0x0100
        /*017a*/ 	.byte	0x08
	.zero		1


	//   ....[15]....
        /*017c*/ 	.word	0x00000340
        /*0180*/ 	.word	0x000000ff
        /*0184*/ 	.word	0x00000080
        /*0188*/ 	.short	0x0100
        /*018a*/ 	.byte	0x08
	.zero		1


	//   ....[16]....
        /*018c*/ 	.word	0x00000350
        /*0190*/ 	.word	0x000000ff
        /*0194*/ 	.word	0x00000040
        /*0198*/ 	.short	0x0100
        /*019a*/ 	.byte	0x08
	.zero		1


	//   ....[17]....
        /*019c*/ 	.word	0x00000360
        /*01a0*/ 	.word	0x000000ff
        /*01a4*/ 	.word	0x00000088
        /*01a8*/ 	.short	0x0100
        /*01aa*/ 	.byte	0x08
	.zero		1


	//   ....[18]....
        /*01ac*/ 	.word	0x000006a0
        /*01b0*/ 	.word	0x000000ff
        /*01b4*/ 	.word	0x000000c0
        /*01b8*/ 	.short	0x0100
        /*01ba*/ 	.byte	0x08
	.zero		1


	//   ....[19]....
        /*01bc*/ 	.word	0x000006f0
        /*01c0*/ 	.word	0x000000ff
        /*01c4*/ 	.word	0x000000c8
        /*01c8*/ 	.short	0x0100
        /*01ca*/ 	.byte	0x08
	.zero		1


	//   ....[20]....
        /*01cc*/ 	.word	0x00000710
        /*01d0*/ 	.word	0x000000ff
        /*01d4*/ 	.word	0x000000a0
        /*01d8*/ 	.short	0x0100
        /*01da*/ 	.byte	0x09
	.zero		1


	//   ....[21]....
        /*01dc*/ 	.word	0x00000720
        /*01e0*/ 	.word	0x000000ff
        /*01e4*/ 	.word	0x000000a8
        /*01e8*/ 	.short	0x0100
        /*01ea*/ 	.byte	0x09
	.zero		1


	//   ....[22]....
        /*01ec*/ 	.word	0x00000730
        /*01f0*/ 	.word	0x000000ff
        /*01f4*/ 	.word	0x000000b0
        /*01f8*/ 	.short	0x0100
        /*01fa*/ 	.byte	0x09
	.zero		1


	//   ....[23]....
        /*01fc*/ 	.word	0x00000740
        /*0200*/ 	.word	0x000000ff
        /*0204*/ 	.word	0x000000b8
        /*0208*/ 	.short	0x0100
        /*020a*/ 	.byte	0x09
	.zero		1


	//   ....[24]....
        /*020c*/ 	.word	0x000014f0
        /*0210*/ 	.word	0x000000ff
        /*0214*/ 	.word	0xfffffff8
        /*0218*/ 	.short	0x010a
        /*021a*/ 	.byte	0x0b
	.zero		1


	//   ....[25]....
        /*021c*/ 	.word	0x000019d0
        /*0220*/ 	.word	0x000000ff
        /*0224*/ 	.word	0x00000000
        /*0228*/ 	.short	0x010a
        /*022a*/ 	.byte	0x06
	.zero		1


	//   ....[26]....
        /*022c*/ 	.word	0x00001a10
        /*0230*/ 	.word	0x000000ff
        /*0234*/ 	.word	0x00000000
        /*0238*/ 	.short	0x010a
        /*023a*/ 	.byte	0x06
	.zero		1


	//   ....[27]....
        /*023c*/ 	.word	0x000023d0
        /*0240*/ 	.word	0x000000ff
        /*0244*/ 	.word	0x00000000
        /*0248*/ 	.short	0x010a
        /*024a*/ 	.byte	0x10
	.zero		1


	//   ....[28]....
        /*024c*/ 	.word	0x00002410
        /*0250*/ 	.word	0x000000ff
        /*0254*/ 	.word	0x00000000
        /*0258*/ 	.short	0x010a
        /*025a*/ 	.byte	0x10
	.zero		1


	//   ....[29]....
        /*025c*/ 	.word	0x00002b30
        /*0260*/ 	.word	0x000000ff
        /*0264*/ 	.word	0x00000000
        /*0268*/ 	.short	0x0101
        /*026a*/ 	.byte	0x08
	.zero		1


	//   ....[30]....
        /*026c*/ 	.word	0x000030a0
        /*0270*/ 	.word	0x00000011
        /*0274*/ 	.word	0x00000000
        /*0278*/ 	.short	0x0101
        /*027a*/ 	.byte	0x16
	.zero		1


	//   ....[31]....
        /*027c*/ 	.word	0x00003180
        /*0280*/ 	.word	0x000000ff
        /*0284*/ 	.word	0x00000000
        /*0288*/ 	.short	0x0101
        /*028a*/ 	.byte	0x08
	.zero		1


	//   ....[32]....
        /*028c*/ 	.word	0x00003230
        /*0290*/ 	.word	0x000000ff
        /*0294*/ 	.word	0x00000008
        /*0298*/ 	.short	0x010a
        /*029a*/ 	.byte	0x0b
	.zero		1


	//   ....[33]....
        /*029c*/ 	.word	0x00007ad0
        /*02a0*/ 	.word	0x00000004
        /*02a4*/ 	.word	0x00000000
        /*02a8*/ 	.short	0x0101
        /*02aa*/ 	.byte	0x16
	.zero		1


	//   ....[34]....
        /*02ac*/ 	.word	0x000083b0
        /*02b0*/ 	.word	0x00000013
        /*02b4*/ 	.word	0x00000048
        /*02b8*/ 	.short	0x010a
        /*02ba*/ 	.byte	0x3f
	.zero		1


	//   ....[35]....
        /*02bc*/ 	.word	0x00008720
        /*02c0*/ 	.word	0x0000000a
        /*02c4*/ 	.word	0x000000c8
        /*02c8*/ 	.short	0x0101
        /*02ca*/ 	.byte	0x3f
	.zero		1


	//   ....[36]....
        /*02cc*/ 	.word	0x00008e80
        /*02d0*/ 	.word	0x00000005
        /*02d4*/ 	.word	0x00000000
        /*02d8*/ 	.short	0x010a
        /*02da*/ 	.byte	0x3f
	.zero		1


	//   ....[37]....
        /*02dc*/ 	.word	0x00008f00
        /*02e0*/ 	.word	0x00000007
        /*02e4*/ 	.word	0x00000000
        /*02e8*/ 	.short	0x010a
        /*02ea*/ 	.byte	0x3f
	.zero		1


	//   ....[38]....
        /*02ec*/ 	.word	0x00008f90
        /*02f0*/ 	.word	0x00000006
        /*02f4*/ 	.word	0x00000000
        /*02f8*/ 	.short	0x010a
        /*02fa*/ 	.byte	0x3f
	.zero		1


	//   ....[39]....
        /*02fc*/ 	.word	0x00009020
        /*0300*/ 	.word	0x00000009
        /*0304*/ 	.word	0x00000000
        /*0308*/ 	.short	0x010a
        /*030a*/ 	.byte	0x3f
	.zero		1


	//   ....[40]....
        /*030c*/ 	.word	0x000090b0
        /*0310*/ 	.word	0x00000006
        /*0314*/ 	.word	0x00000000
        /*0318*/ 	.short	0x010a
        /*031a*/ 	.byte	0x3f
	.zero		1


	//   ....[41]....
        /*031c*/ 	.word	0x00009140
        /*0320*/ 	.word	0x00000009
        /*0324*/ 	.word	0x00000000
        /*0328*/ 	.short	0x010a
        /*032a*/ 	.byte	0x3f
	.zero		1


	//   ....[42]....
        /*032c*/ 	.word	0x000091d0
        /*0330*/ 	.word	0x00000008
        /*0334*/ 	.word	0x00000000
        /*0338*/ 	.short	0x010a
        /*033a*/ 	.byte	0x3f
	.zero		1


	//   ....[43]....
        /*033c*/ 	.word	0x00009260
        /*0340*/ 	.word	0x0000000b
        /*0344*/ 	.word	0x00000000
        /*0348*/ 	.short	0x010a
        /*034a*/ 	.byte	0x3f
	.zero		1


	//   ....[44]....
        /*034c*/ 	.word	0x000092f0
        /*0350*/ 	.word	0x00000003
        /*0354*/ 	.word	0x00000000
        /*0358*/ 	.short	0x010a
        /*035a*/ 	.byte	0x3f
	.zero		1


	//   ....[45]....
        /*035c*/ 	.word	0x00009360
        /*0360*/ 	.word	0x00000011
        /*0364*/ 	.word	0xfffffff8
        /*0368*/ 	.short	0x010a
        /*036a*/ 	.byte	0x3f
	.zero		1


	//   ....[46]....
        /*036c*/ 	.word	0x000093c0
        /*0370*/ 	.word	0x00000011
        /*0374*/ 	.word	0x00000000
        /*0378*/ 	.short	0x010a
        /*037a*/ 	.byte	0x3f
	.zero		1


	//   ....[47]....
        /*037c*/ 	.word	0x00009420
        /*0380*/ 	.word	0x00000012
        /*0384*/ 	.word	0x00000000
        /*0388*/ 	.short	0x010a
        /*038a*/ 	.byte	0x3f
	.zero		1


	//   ....[48]....
        /*038c*/ 	.word	0x00009480
        /*0390*/ 	.word	0x00000011
        /*0394*/ 	.word	0x00000008
        /*0398*/ 	.short	0x010a
        /*039a*/ 	.byte	0x3f
	.zero		1


	//   ....[49]....
        /*039c*/ 	.word	0x00009550
        /*03a0*/ 	.word	0x00000013
        /*03a4*/ 	.word	0x00000048
        /*03a8*/ 	.short	0x010a
        /*03aa*/ 	.byte	0x3f
	.zero		1


	//   ....[50]....
        /*03ac*/ 	.word	0x00009630
        /*03b0*/ 	.word	0x00000005
        /*03b4*/ 	.word	0x00000000
        /*03b8*/ 	.short	0x010a
        /*03ba*/ 	.byte	0x3f
	.zero		1


	//   ....[51]....
        /*03bc*/ 	.word	0x00009680
        /*03c0*/ 	.word	0x00000007
        /*03c4*/ 	.word	0x00000000
        /*03c8*/ 	.short	0x010a
        /*03ca*/ 	.byte	0x3f
	.zero		1


	//   ....[52]....
        /*03cc*/ 	.word	0x000096d0
        /*03d0*/ 	.word	0x00000006
        /*03d4*/ 	.word	0x00000000
        /*03d8*/ 	.short	0x010a
        /*03da*/ 	.byte	0x3f
	.zero		1


	//   ....[53]....
        /*03dc*/ 	.word	0x00009720
        /*03e0*/ 	.word	0x00000009
        /*03e4*/ 	.word	0x00000000
        /*03e8*/ 	.short	0x010a
        /*03ea*/ 	.byte	0x3f
	.zero		1


	//   ....[54]....
        /*03ec*/ 	.word	0x00009770
        /*03f0*/ 	.word	0x00000006
        /*03f4*/ 	.word	0x00000000
        /*03f8*/ 	.short	0x010a
        /*03fa*/ 	.byte	0x3f
	.zero		1


	//   ....[55]....
        /*03fc*/ 	.word	0x000097c0
        /*0400*/ 	.word	0x00000009
        /*0404*/ 	.word	0x00000000
        /*0408*/ 	.short	0x010a
        /*040a*/ 	.byte	0x3f
	.zero		1


	//   ....[56]....
        /*040c*/ 	.word	0x00009810
        /*0410*/ 	.word	0x00000008
        /*0414*/ 	.word	0x00000000
        /*0418*/ 	.short	0x010a
        /*041a*/ 	.byte	0x3f
	.zero		1


	//   ....[57]....
        /*041c*/ 	.word	0x00009860
        /*0420*/ 	.word	0x0000000b
        /*0424*/ 	.word	0x00000000
        /*0428*/ 	.short	0x010a
        /*042a*/ 	.byte	0x3f
	.zero		1


	//----- nvinfo : EIATTR_NUM_MBARRIERS
	.align		4
.L_28:
        /*042c*/ 	.byte	0x03, 0x38
        /*042e*/ 	.short	0x0018


	//----- nvinfo : EIATTR_EXIT_INSTR_OFFSETS
	.align		4
        /*0430*/ 	.byte	0x04, 0x1c
        /*0432*/ 	.short	(.L_30 - .L_29)


	//   ....[0]....
.L_29:
        /*0434*/ 	.word	0x00001220


	//   ....[1]....
        /*0438*/ 	.word	0x00001280


	//   ....[2]....
        /*043c*/ 	.word	0x000080e0


	//   ....[3]....
        /*0440*/ 	.word	0x00008110


	//   ....[4]....
        /*0444*/ 	.word	0x00009340


	//----- nvinfo : EIATTR_MAX_THREADS
	.align		4
.L_30:
        /*0448*/ 	.byte	0x04, 0x05
        /*044a*/ 	.short	(.L_32 - .L_31)
.L_31:
        /*044c*/ 	.word	0x00000180
        /*0450*/ 	.word	0x00000001
        /*0454*/ 	.word	0x00000001


	//----- nvinfo : EIATTR_CRS_STACK_SIZE
	.align		4
.L_32:
        /*0458*/ 	.byte	0x04, 0x1e
        /*045a*/ 	.short	(.L_34 - .L_33)
.L_33:
        /*045c*/ 	.word	0x00000000


	//----- nvinfo : EIATTR_CBANK_PARAM_SIZE
	.align		4
.L_34:
        /*0460*/ 	.byte	0x03, 0x19
        /*0462*/ 	.short	0x0470


	//----- nvinfo : EIATTR_PARAM_CBANK
	.align		4
        /*0464*/ 	.byte	0x04, 0x0a
        /*0466*/ 	.short	(.L_36 - .L_35)
	.align		4
.L_35:
        /*0468*/ 	.word	index@(.nv.constant0._ZN7cutlass13device_kernelINS_4gemm6kernel13GemmUniversalIN4cute5tupleIJiiiiEEENS1_10collective13CollectiveMmaINS1_37MainloopSm90TmaGmmaWarpSpecializedFP8ILi9ENS5_IJNS4_1CILi1EEESB_SB_EEENS1_32KernelTmaWarpSpecializedPingpongEEENS5_IJNSA_ILi64EEENSA_ILi128EEESG_EEENS_12float_e5m2_tENS5_IJlSB_lEEESI_SJ_NS4_8TiledMMAINS4_8MMA_AtomIJNS4_4SM904GMMA31MMA_64x128x32_F32E5M2E5M2_SS_TNILNSN_7ScaleInE1ELSP_1EEEEEENS4_6LayoutISC_NS5_IJNSA_ILi0EEEST_ST_EEEEENS5_IJNS4_10UnderscoreESW_SW_EEEEENS4_13SM90_TMA_LOADENS4_14ComposedLayoutINS4_7SwizzleILi3ELi4ELi3EEENS4_18smem_ptr_flag_bitsILi8EEENSS_INS5_IJNSA_ILi8EEESG_EEENS5_IJSG_SB_EEEEEEEvNS4_8identityESZ_S19_vS1A_EENS_8epilogue10collective6detail29Sm90TmaWarpSpecializedAdapterINS1D_15DefaultEpilogueISI_SJ_SJ_NS1C_6thread17LinearCombinationISI_Li1EffLNS1H_9ScaleType4KindE0ELNS_15FloatRoundStyleE2ESI_EENS1_15EpilogueDefaultEEEEEvvEEEEvNT_6ParamsE)
        /*046c*/ 	.short	0x0210
        /*046e*/ 	.short	0x0470


	//----- nvinfo : EIATTR_SW_WAR
	.align		4
.L_36:
        /*0470*/ 	.byte	0x04, 0x36
        /*0472*/ 	.short	(.L_38 - .L_37)
.L_37:
        /*0474*/ 	.word	0x00000008
.L_38:


//--------------------- .nv.callgraph             --------------------------
	.section	.nv.callgraph,"",@"SHT_CUDA_CALLGRAPH"
	.align	4
	.sectionentsize	8
	.align		4
        /*0000*/ 	.word	0x00000000
	.align		4
        /*0004*/ 	.word	0xffffffff
	.align		4
        /*0008*/ 	.word	0x00000000
	.align		4
        /*000c*/ 	.word	0xfffffffe
	.align		4
        /*0010*/ 	.word	0x00000000
	.align		4
        /*0014*/ 	.word	0xfffffffd
	.align		4
        /*0018*/ 	.word	0x00000000
	.align		4
        /*001c*/ 	.word	0xfffffffc


//--------------------- .nv.constant4             --------------------------
	.section	.nv.constant4,"a",@progbits
	.align	8
	.align		8
.nv.constant4:
        /*0000*/ 	.dword	_ZN39_INTERNAL_b58c95eb_4_k_cu_568368fc_41004cuda3std3__45__cpo5beginE
	.align		8
        /*0008*/ 	.dword	_ZN39_INTERNAL_b58c95eb_4_k_cu_568368fc_41004cuda3std3__45__cpo3endE
	.align		8
        /*0010*/ 	.dword	_ZN39_INTERNAL_b58c95eb_4_k_cu_568368fc_41004cuda3std3__45__cpo6cbeginE
	.align		8
        /*0018*/ 	.dword	_ZN39_INTERNAL_b58c95eb_4_k_cu_568368fc_41004cuda3std3__45__cpo4cendE
	.align		8
        /*0020*/ 	.dword	_ZN39_INTERNAL_b58c95eb_4_k_cu_568368fc_41004cuda3std3__441_GLOBAL__N__b58c95eb_4_k_cu_568368fc_41006ignoreE
	.align		8
        /*0028*/ 	.dword	_ZN39_INTERNAL_b58c95eb_4_k_cu_568368fc_41004cuda3std3__419piecewise_constructE
	.align		8
        /*0030*/ 	.dword	_ZN39_INTERNAL_b58c95eb_4_k_cu_568368fc_41004cuda3std3__48in_placeE
	.align		8
        /*0038*/ 	.dword	_ZN39_INTERNAL_b58c95eb_4_k_cu_568368fc_41004cuda3std6ranges3__45__cpo4swapE
	.align		8
        /*0040*/ 	.dword	_ZN39_INTERNAL_b58c95eb_4_k_cu_568368fc_41004cuda3std6ranges3__45__cpo9iter_moveE
	.align		8
        /*0048*/ 	.dword	_ZN39_INTERNAL_b58c95eb_4_k_cu_568368fc_41004cute7productE
	.align		8
        /*0050*/ 	.dword	_ZN39_INTERNAL_b58c95eb_4_k_cu_568368fc_41004cute1_E


//--------------------- .text._ZN7cutlass13device_kernelINS_4gemm6kernel13GemmUniversalIN4cute5tupleIJiiiiEEENS1_10collective13CollectiveMmaINS1_37MainloopSm90TmaGmmaWarpSpecializedFP8ILi9ENS5_IJNS4_1CILi1EEESB_SB_EEENS1_32KernelTmaWarpSpecializedPingpongEEENS5_IJNSA_ILi64EEENSA_ILi128EEESG_EEENS_12float_e5m2_tENS5_IJlSB_lEEESI_SJ_NS4_8TiledMMAINS4_8MMA_AtomIJNS4_4SM904GMMA31MMA_64x128x32_F32E5M2E5M2_SS_TNILNSN_7ScaleInE1ELSP_1EEEEEENS4_6LayoutISC_NS5_IJNSA_ILi0EEEST_ST_EEEEENS5_IJNS4_10UnderscoreESW_SW_EEEEENS4_13SM90_TMA_LOADENS4_14ComposedLayoutINS4_7SwizzleILi3ELi4ELi3EEENS4_18smem_ptr_flag_bitsILi8EEENSS_INS5_IJNSA_ILi8EEESG_EEENS5_IJSG_SB_EEEEEEEvNS4_8identityESZ_S19_vS1A_EENS_8epilogue10collective6detail29Sm90TmaWarpSpecializedAdapterINS1D_15DefaultEpilogueISI_SJ_SJ_NS1C_6thread17LinearCombinationISI_Li1EffLNS1H_9ScaleType4KindE0ELNS_15FloatRoundStyleE2ESI_EENS1_15EpilogueDefaultEEEEEvvEEEEvNT_6ParamsE --------------------------
	.section	.text._ZN7cutlass13device_kernelINS_4gemm6kernel13GemmUniversalIN4cute5tupleIJiiiiEEENS1_10collective13CollectiveMmaINS1_37MainloopSm90TmaGmmaWarpSpecializedFP8ILi9ENS5_IJNS4_1CILi1EEESB_SB_EEENS1_32KernelTmaWarpSpecializedPingpongEEENS5_IJNSA_ILi64EEENSA_ILi128EEESG_EEENS_12float_e5m2_tENS5_IJlSB_lEEESI_SJ_NS4_8TiledMMAINS4_8MMA_AtomIJNS4_4SM904GMMA31MMA_64x128x32_F32E5M2E5M2_SS_TNILNSN_7ScaleInE1ELSP_1EEEEEENS4_6LayoutISC_NS5_IJNSA_ILi0EEEST_ST_EEEEENS5_IJNS4_10UnderscoreESW_SW_EEEEENS4_13SM90_TMA_LOADENS4_14ComposedLayoutINS4_7SwizzleILi3ELi4ELi3EEENS4_18smem_ptr_flag_bitsILi8EEENSS_INS5_IJNSA_ILi8EEESG_EEENS5_IJSG_SB_EEEEEEEvNS4_8identityESZ_S19_vS1A_EENS_8epilogue10collective6detail29Sm90TmaWarpSpecializedAdapterINS1D_15DefaultEpilogueISI_SJ_SJ_NS1C_6thread17LinearCombinationISI_Li1EffLNS1H_9ScaleType4KindE0ELNS_15FloatRoundStyleE2ESI_EENS1_15EpilogueDefaultEEEEEvvEEEEvNT_6ParamsE,"ax",@progbits
	.align	128
.text._ZN7cutlass13device_kernelINS_4gemm6kernel13GemmUniversalIN4cute5tupleIJiiiiEEENS1_10collective13CollectiveMmaINS1_37MainloopSm90TmaGmmaWarpSpecializedFP8ILi9ENS5_IJNS4_1CILi1EEESB_SB_EEENS1_32KernelTmaWarpSpecializedPingpongEEENS5_IJNSA_ILi64EEENSA_ILi128EEESG_EEENS_12float_e5m2_tENS5_IJlSB_lEEESI_SJ_NS4_8TiledMMAINS4_8MMA_AtomIJNS4_4SM904GMMA31MMA_64x128x32_F32E5M2E5M2_SS_TNILNSN_7ScaleInE1ELSP_1EEEEEENS4_6LayoutISC_NS5_IJNSA_ILi0EEEST_ST_EEEEENS5_IJNS4_10UnderscoreESW_SW_EEEEENS4_13SM90_TMA_LOADENS4_14ComposedLayoutINS4_7SwizzleILi3ELi4ELi3EEENS4_18smem_ptr_flag_bitsILi8EEENSS_INS5_IJNSA_ILi8EEESG_EEENS5_IJSG_SB_EEEEEEEvNS4_8identityESZ_S19_vS1A_EENS_8epilogue10collective6detail29Sm90TmaWarpSpecializedAdapterINS1D_15DefaultEpilogueISI_SJ_SJ_NS1C_6thread17LinearCombinationISI_Li1EffLNS1H_9ScaleType4KindE0ELNS_15FloatRoundStyleE2ESI_EENS1_15EpilogueDefaultEEEEEvvEEEEvNT_6ParamsE:
        .type           _ZN7cutlass13device_kernelINS_4gemm6kernel13GemmUniversalIN4cute5tupleIJiiiiEEENS1_10collective13CollectiveMmaINS1_37MainloopSm90TmaGmmaWarpSpecializedFP8ILi9ENS5_IJNS4_1CILi1EEESB_SB_EEENS1_32KernelTmaWarpSpecializedPingpongEEENS5_IJNSA_ILi64EEENSA_ILi128EEESG_EEENS_12float_e5m2_tENS5_IJlSB_lEEESI_SJ_NS4_8TiledMMAINS4_8MMA_AtomIJNS4_4SM904GMMA31MMA_64x128x32_F32E5M2E5M2_SS_TNILNSN_7ScaleInE1ELSP_1EEEEEENS4_6LayoutISC_NS5_IJNSA_ILi0EEEST_ST_EEEEENS5_IJNS4_10UnderscoreESW_SW_EEEEENS4_13SM90_TMA_LOADENS4_14ComposedLayoutINS4_7SwizzleILi3ELi4ELi3EEENS4_18smem_ptr_flag_bitsILi8EEENSS_INS5_IJNSA_ILi8EEESG_EEENS5_IJSG_SB_EEEEEEEvNS4_8identityESZ_S19_vS1A_EENS_8epilogue10collective6detail29Sm90TmaWarpSpecializedAdapterINS1D_15DefaultEpilogueISI_SJ_SJ_NS1C_6thread17LinearCombinationISI_Li1EffLNS1H_9ScaleType4KindE0ELNS_15FloatRoundStyleE2ESI_EENS1_15EpilogueDefaultEEEEEvvEEEEvNT_6ParamsE,@function
        .size           _ZN7cutlass13device_kernelINS_4gemm6kernel13GemmUniversalIN4cute5tupleIJiiiiEEENS1_10collective13CollectiveMmaINS1_37MainloopSm90TmaGmmaWarpSpecializedFP8ILi9ENS5_IJNS4_1CILi1EEESB_SB_EEENS1_32KernelTmaWarpSpecializedPingpongEEENS5_IJNSA_ILi64EEENSA_ILi128EEESG_EEENS_12float_e5m2_tENS5_IJlSB_lEEESI_SJ_NS4_8TiledMMAINS4_8MMA_AtomIJNS4_4SM904GMMA31MMA_64x128x32_F32E5M2E5M2_SS_TNILNSN_7ScaleInE1ELSP_1EEEEEENS4_6LayoutISC_NS5_IJNSA_ILi0EEEST_ST_EEEEENS5_IJNS4_10UnderscoreESW_SW_EEEEENS4_13SM90_TMA_LOADENS4_14ComposedLayoutINS4_7SwizzleILi3ELi4ELi3EEENS4_18smem_ptr_flag_bitsILi8EEENSS_INS5_IJNSA_ILi8EEESG_EEENS5_IJSG_SB_EEEEEEEvNS4_8identityESZ_S19_vS1A_EENS_8epilogue10collective6detail29Sm90TmaWarpSpecializedAdapterINS1D_15DefaultEpilogueISI_SJ_SJ_NS1C_6thread17LinearCombinationISI_Li1EffLNS1H_9ScaleType4KindE0ELNS_15FloatRoundStyleE2ESI_EENS1_15EpilogueDefaultEEEEEvvEEEEvNT_6ParamsE,(.L_x_215 - _ZN7cutlass13device_kernelINS_4gemm6kernel13GemmUniversalIN4cute5tupleIJiiiiEEENS1_10collective13CollectiveMmaINS1_37MainloopSm90TmaGmmaWarpSpecializedFP8ILi9ENS5_IJNS4_1CILi1EEESB_SB_EEENS1_32KernelTmaWarpSpecializedPingpongEEENS5_IJNSA_ILi64EEENSA_ILi128EEESG_EEENS_12float_e5m2_tENS5_IJlSB_lEEESI_SJ_NS4_8TiledMMAINS4_8MMA_AtomIJNS4_4SM904GMMA31MMA_64x128x32_F32E5M2E5M2_SS_TNILNSN_7ScaleInE1ELSP_1EEEEEENS4_6LayoutISC_NS5_IJNSA_ILi0EEEST_ST_EEEEENS5_IJNS4_10UnderscoreESW_SW_EEEEENS4_13SM90_TMA_LOADENS4_14ComposedLayoutINS4_7SwizzleILi3ELi4ELi3EEENS4_18smem_ptr_flag_bitsILi8EEENSS_INS5_IJNSA_ILi8EEESG_EEENS5_IJSG_SB_EEEEEEEvNS4_8identityESZ_S19_vS1A_EENS_8epilogue10collective6detail29Sm90TmaWarpSpecializedAdapterINS1D_15DefaultEpilogueISI_SJ_SJ_NS1C_6thread17LinearCombinationISI_Li1EffLNS1H_9ScaleType4KindE0ELNS_15FloatRoundStyleE2ESI_EENS1_15EpilogueDefaultEEEEEvvEEEEvNT_6ParamsE)
        .other          _ZN7cutlass13device_kernelINS_4gemm6kernel13GemmUniversalIN4cute5tupleIJiiiiEEENS1_10collective13CollectiveMmaINS1_37MainloopSm90TmaGmmaWarpSpecializedFP8ILi9ENS5_IJNS4_1CILi1EEESB_SB_EEENS1_32KernelTmaWarpSpecializedPingpongEEENS5_IJNSA_ILi64EEENSA_ILi128EEESG_EEENS_12float_e5m2_tENS5_IJlSB_lEEESI_SJ_NS4_8TiledMMAINS4_8MMA_AtomIJNS4_4SM904GMMA31MMA_64x128x32_F32E5M2E5M2_SS_TNILNSN_7ScaleInE1ELSP_1EEEEEENS4_6LayoutISC_NS5_IJNSA_ILi0EEEST_ST_EEEEENS5_IJNS4_10UnderscoreESW_SW_EEEEENS4_13SM90_TMA_LOADENS4_14ComposedLayoutINS4_7SwizzleILi3ELi4ELi3EEENS4_18smem_ptr_flag_bitsILi8EEENSS_INS5_IJNSA_ILi8EEESG_EEENS5_IJSG_SB_EEEEEEEvNS4_8identityESZ_S19_vS1A_EENS_8epilogue10collective6detail29Sm90TmaWarpSpecializedAdapterINS1D_15DefaultEpilogueISI_SJ_SJ_NS1C_6thread17LinearCombinationISI_Li1EffLNS1H_9ScaleType4KindE0ELNS_15FloatRoundStyleE2ESI_EENS1_15EpilogueDefaultEEEEEvvEEEEvNT_6ParamsE,@"STO_CUDA_ENTRY STV_DEFAULT"
_ZN7cutlass13device_kernelINS_4gemm6kernel13GemmUniversalIN4cute5tupleIJiiiiEEENS1_10collective13CollectiveMmaINS1_37MainloopSm90TmaGmmaWarpSpecializedFP8ILi9ENS5_IJNS4_1CILi1EEESB_SB_EEENS1_32KernelTmaWarpSpecializedPingpongEEENS5_IJNSA_ILi64EEENSA_ILi128EEESG_EEENS_12float_e5m2_tENS5_IJlSB_lEEESI_SJ_NS4_8TiledMMAINS4_8MMA_AtomIJNS4_4SM904GMMA31MMA_64x128x32_F32E5M2E5M2_SS_TNILNSN_7ScaleInE1ELSP_1EEEEEENS4_6LayoutISC_NS5_IJNSA_ILi0EEEST_ST_EEEEENS5_IJNS4_10UnderscoreESW_SW_EEEEENS4_13SM90_TMA_LOADENS4_14ComposedLayoutINS4_7SwizzleILi3ELi4ELi3EEENS4_18smem_ptr_flag_bitsILi8EEENSS_INS5_IJNSA_ILi8EEESG_EEENS5_IJSG_SB_EEEEEEEvNS4_8identityESZ_S19_vS1A_EENS_8epilogue10collective6detail29Sm90TmaWarpSpecializedAdapterINS1D_15DefaultEpilogueISI_SJ_SJ_NS1C_6thread17LinearCombinationISI_Li1EffLNS1H_9ScaleType4KindE0ELNS_15FloatRoundStyleE2ESI_EENS1_15EpilogueDefaultEEEEEvvEEEEvNT_6ParamsE:
[----:B------:R-:W-:Y:S01]  /*0000*/  LDC R1, c[0x0][0x28] ;  /* 0x00000a00ff017b82 */ /* 0x000fe20000000800 */
[----:B------:R-:W0:Y:S01]  /*0010*/  S2R R13, SR_TID.X ;  /* 0x00000000000d7919 */ /* 0x000e220000002100 */
[----:B------:R-:W-:Y:S01]  /*0020*/  ELECT P0, URZ, PT ;  /* 0x00000000003f782f */ /* 0x000fe20003800000 */
[----:B------:R-:W-:Y:S01]  /*0030*/  BSSY B0, `(.L_x_0) ;  /* 0x000000f000007945 */ /* 0x000fe20003800000 */
[--C-:B0-----:R-:W-:Y:S02]  /*0040*/  SHF.R.U32.HI R0, RZ, 0x5, R13.reuse ;  /* 0x00000005ff007819 */ /* 0x101fe4000001160d */
[----:B------:R-:W-:-:S03]  /*0050*/  SHF.R.U32.HI R4, RZ, 0x7, R13 ;  /* 0x00000007ff047819 */ /* 0x000fc6000001160d */
[----:B------:R-:W0:Y:S04]  /*0060*/  SHFL.IDX PT, R2, R0, RZ, 0x1f ;  /* 0x00001fff00027589 */ /* 0x000e2800000e0000 */
[----:B------:R1:W2:Y:S01]  /*0070*/  SHFL.IDX PT, R5, R4, RZ, 0x1f ;  /* 0x00001fff04057589 */ /* 0x0002a200000e0000 */
[----:B0-----:R-:W-:-:S13]  /*0080*/  ISETP.NE.OR P0, PT, R2, RZ, !P0 ;  /* 0x000000ff0200720c */ /* 0x001fda0004705670 */
[----:B-12---:R-:W-:Y:S05]  /*0090*/  @P0 BRA `(.L_x_1) ;  /* 0x0000000000200947 */ /* 0x006fea0003800000 */
[----:B------:R-:W-:Y:S02]  /*00a0*/  ULDC.64 UR4, c[0x0][0x198] ;  /* 0x0000660000047ab9 */ /* 0x000fe40000000a00 */
[----:B------:R-:W-:Y:S02]  /*00b0*/  UIADD3 UR6, UP0, UR4, 0xf0, URZ ;  /* 0x000000f004067890 */ /* 0x000fe4000ff1e03f */
[----:B------:R-:W-:Y:S02]  /*00c0*/  UIADD3 UR4, UP1, UR4, 0x1f0, URZ ;  /* 0x000001f004047890 */ /* 0x000fe4000ff3e03f */
[----:B------:R-:W-:Y:S02]  /*00d0*/  UIADD3.X UR7, URZ, UR5, URZ, UP0, !UPT ;  /* 0x000000053f077290 */ /* 0x000fe400087fe43f */
[----:B------:R-:W-:-:S07]  /*00e0*/  UIADD3.X UR5, URZ, UR5, URZ, UP1, !UPT ;  /* 0x000000053f057290 */ /* 0x000fce0008ffe43f */
[----:B------:R0:W-:Y:S02]  /*00f0*/  UTMACCTL.PF [UR6] ;  /* 0x00000000060079b9 */ /* 0x0001e40008040000 */
[----:B------:R0:W-:Y:S02]  /*0100*/  UTMACCTL.PF [UR4] ;  /* 0x00000000040079b9 */ /* 0x0001e40008040000 */
[----:B0-----:R-:W-:Y:S01]  /*0110*/  NOP ;  /* 0x0000000000007918 */ /* 0x001fe20000000000 */
.L_x_1:
[----:B------:R-:W-:Y:S05]  /*0120*/  BSYNC B0 ;  /* 0x0000000000007941 */ /* 0x000fea0003800000 */
.L_x_0:
[----:B------:R-:W0:Y:S02]  /*0130*/  SHFL.IDX PT, R3, R0, RZ, 0x1f ;  /* 0x00001fff00037589 */ /* 0x000e2400000e0000 */
[----:B0-----:R-:W-:-:S13]  /*0140*/  ISETP.NE.AND P0, PT, R3, RZ, PT ;  /* 0x000000ff0300720c */ /* 0x001fda0003f05270 */
[----:B------:R-:W-:Y:S05]  /*0150*/  @P0 BRA `(.L_x_2) ;  /* 0x00000000008c0947 */ /* 0x000fea0003800000 */
[----:B------:R-:W-:Y:S01]  /*0160*/  ELECT P0, URZ, PT ;  /* 0x00000000003f782f */ /* 0x000fe20003800000 */
[----:B------:R-:W-:-:S12]  /*0170*/  BSSY B0, `(.L_x_2) ;  /* 0x0000021000007945 */ /* 0x000fd80003800000 */
[----:B------:R-:W-:Y:S05]  /*0180*/  @!P0 BRA `(.L_x_3) ;  /* 0x00000000007c8947 */ /* 0x000fea0003800000 */
[----:B------:R-:W0:Y:S01]  /*0190*/  S2UR UR8, SR_CgaCtaId ;  /* 0x00000000000879c3 */ /* 0x000e220000008800 */
[----:B------:R-:W-:Y:S01]  /*01a0*/  UMOV UR4, 0x400 ;  /* 0x0000040000047882 */ /* 0x000fe20000000000 */
[----:B------:R-:W-:Y:S01]  /*01b0*/  UMOV UR5, 0x1 ;  /* 0x0000000100057882 */ /* 0x000fe20000000000 */
[----:B------:R-:W-:Y:S02]  /*01c0*/  UMOV UR6, 0x80 ;  /* 0x0000008000067882 */ /* 0x000fe40000000000 */
[----:B------:R-:W-:-:S04]  /*01d0*/  UIADD3 UR6, -UR6, 0x100000, URZ ;  /* 0x0010000006067890 */ /* 0x000fc8000fffe13f */
[----:B------:R-:W-:Y:S02]  /*01e0*/  USHF.L.U32 UR7, UR6, 0xb, URZ ;  /* 0x0000000b06077899 */ /* 0x000fe4000800063f */
[----:B------:R-:W-:Y:S02]  /*01f0*/  USHF.L.U32 UR6, UR6, 0x1, URZ ;  /* 0x0000000106067899 */ /* 0x000fe4000800063f */
[----:B0-----:R-:W-:Y:S02]  /*0200*/  ULEA UR8, UR8, UR4, 0x18 ;  /* 0x0000000408087291 */ /* 0x001fe4000f8ec03f */
[----:B------:R-:W-:-:S04]  /*0210*/  UIADD3 UR4, -UR5, 0x100000, URZ ;  /* 0x0010000005047890 */ /* 0x000fc8000fffe13f */
[----:B------:R-:W-:Y:S02]  /*0220*/  USHF.L.U32 UR5, UR4, 0xb, URZ ;  /* 0x0000000b04057899 */ /* 0x000fe4000800063f */
[----:B------:R-:W-:Y:S01]  /*0230*/  USHF.L.U32 UR4, UR4, 0x1, URZ ;  /* 0x0000000104047899 */ /* 0x000fe2000800063f */
[----:B------:R-:W0:Y:S11]  /*0240*/  FENCE.VIEW.ASYNC.S ;  /* 0x00000000000073c6 */ /* 0x000e360000000000 */
[----:B0-----:R0:W1:Y:S01]  /*0250*/  SYNCS.EXCH.64 URZ, [UR8], UR4 ;  /* 0x00000004083f75b2 */ /* 0x0010620008000100 */
[----:B------:R0:W2:Y:S01]  /*0260*/  SYNCS.EXCH.64 URZ, [UR8+0x48], UR6 ;  /* 0x00004806083f75b2 */ /* 0x0000a20008000100 */
[----:B------:R0:W3:Y:S01]  /*0270*/  SYNCS.EXCH.64 URZ, [UR8+0x8], UR4 ;  /* 0x00000804083f75b2 */ /* 0x0000e20008000100 */
[----:B------:R0:W4:Y:S01]  /*0280*/  SYNCS.EXCH.64 URZ, [UR8+0x50], UR6 ;  /* 0x00005006083f75b2 */ /* 0x0001220008000100 */
[----:B------:R0:W0:Y:S01]  /*0290*/  SYNCS.EXCH.64 URZ, [UR8+0x10], UR4 ;  /* 0x00001004083f75b2 */ /* 0x0000220008000100 */
        /* <DEDUP_REMOVED lines=13> */
[----:B------:R-:W-:Y:S01]  /*0370*/  NOP ;  /* 0x0000000000007918 */ /* 0x000fe20000000000 */
.L_x_3:
[----:B0-----:R-:W-:Y:S05]  /*0380*/  BSYNC B0 ;  /* 0x0000000000007941 */ /* 0x001fea0003800000 */
.L_x_2:
[----:B------:R-:W0:Y:S01]  /*0390*/  SHFL.IDX PT, R6, R0, RZ, 0x1f ;  /* 0x00001fff00067589 */ /* 0x000e2200000e0000 */
[----:B------:R-:W-:Y:S01]  /*03a0*/  ELECT P0, URZ, PT ;  /* 0x00000000003f782f */ /* 0x000fe20003800000 */
[----:B------:R-:W-:Y:S01]  /*03b0*/  NOP ;  /* 0x0000000000007918 */ /* 0x000fe20000000000 */
[----:B------:R-:W-:Y:S01]  /*03c0*/  ELECT P1, URZ, PT ;  /* 0x00000000003f782f */ /* 0x000fe20003820000 */
[----:B------:R5:W1:Y:S01]  /*03d0*/  SHFL.IDX PT, R3, R0, RZ, 0x1f ;  /* 0x00001fff00037589 */ /* 0x000a6200000e0000 */
[----:B------:R-:W-:Y:S01]  /*03e0*/  UMOV UR4, 0x20 ;  /* 0x0000002000047882 */ /* 0x000fe20000000000 */
[----:B------:R-:W-:Y:S01]  /*03f0*/  UMOV UR11, 0x80 ;  /* 0x00000080000b7882 */ /* 0x000fe20000000000 */
[----:B------:R-:W-:Y:S01]  /*0400*/  ULDC.64 UR12, c[0x0][0x598] ;  /* 0x00016600000c7ab9 */ /* 0x000fe20000000a00 */
[----:B------:R-:W2:Y:S01]  /*0410*/  SHFL.IDX PT, R4, R4, RZ, 0x1f ;  /* 0x00001fff04047589 */ /* 0x000ea200000e0000 */
[----:B------:R-:W-:Y:S01]  /*0420*/  NOP ;  /* 0x0000000000007918 */ /* 0x000fe20000000000 */
[----:B------:R-:W-:Y:S01]  /*0430*/  VIADD R33, R5, 0xffffffff ;  /* 0xffffffff05217836 */ /* 0x000fe20000000000 */
[----:B------:R-:W-:Y:S01]  /*0440*/  ULDC.64 UR14, c[0x0][0x208] ;  /* 0x00008200000e7ab9 */ /* 0x000fe20000000a00 */
[----:B-----5:R-:W-:-:S02]  /*0450*/  SHF.R.S32.HI R0, RZ, 0x1f, R13 ;  /* 0x0000001fff007819 */ /* 0x020fc4000001140d */
[----:B------:R-:W-:Y:S02]  /*0460*/  ISETP.NE.AND P3, PT, R5, RZ, PT ;  /* 0x000000ff0500720c */ /* 0x000fe40003f65270 */
[----:B------:R-:W-:Y:S02]  /*0470*/  LEA.HI R0, R0, R13, RZ, 0x7 ;  /* 0x0000000d00007211 */ /* 0x000fe400078f38ff */
[----:B------:R-:W-:Y:S02]  /*0480*/  ISETP.GE.U32.AND P2, PT, R33, 0x2, PT ;  /* 0x000000022100780c */ /* 0x000fe40003f46070 */
[----:B------:R-:W-:Y:S02]  /*0490*/  LOP3.LUT R0, R0, 0xffffff80, RZ, 0xc0, !PT ;  /* 0xffffff8000007812 */ /* 0x000fe400078ec0ff */
[----:B0-----:R-:W-:-:S03]  /*04a0*/  ISETP.NE.OR P0, PT, R6, RZ, !P0 ;  /* 0x000000ff0600720c */ /* 0x001fc60004705670 */
[----:B------:R-:W-:Y:S01]  /*04b0*/  IMAD.IADD R11, R13, 0x1, -R0 ;  /* 0x000000010d0b7824 */ /* 0x000fe200078e0a00 */
[----:B-1----:R-:W-:Y:S02]  /*04c0*/  ISETP.NE.OR P1, PT, R3, RZ, !P1 ;  /* 0x000000ff0300720c */ /* 0x002fe40004f25670 */
[----:B------:R-:W-:-:S04]  /*04d0*/  SHF.R.S32.HI R3, RZ, 0x1f, R2 ;  /* 0x0000001fff037819 */ /* 0x000fc80000011402 */
[----:B------:R-:W-:-:S03]  /*04e0*/  LEA.HI R3, R3, R2, RZ, 0x2 ;  /* 0x0000000203037211 */ /* 0x000fc600078f10ff */
[----:B------:R-:W-:Y:S01]  /*04f0*/  VOTEU.ALL UP0, P0 ;  /* 0x00000000003f7886 */ /* 0x000fe20000000000 */
[----:B------:R-:W-:-:S03]  /*0500*/  LOP3.LUT R3, R3, 0xfffffffc, RZ, 0xc0, !PT ;  /* 0xfffffffc03037812 */ /* 0x000fc600078ec0ff */
[----:B------:R-:W-:Y:S01]  /*0510*/  VOTEU.ALL UP1, P1 ;  /* 0x00000000003f7886 */ /* 0x000fe20000820000 */
[----:B------:R-:W0:Y:S01]  /*0520*/  @!UP0 S2UR UR7, SR_CgaCtaId ;  /* 0x00000000000789c3 */ /* 0x000e220000008800 */
[----:B------:R-:W-:Y:S01]  /*0530*/  @!UP0 UMOV UR6, 0x400 ;  /* 0x0000040000068882 */ /* 0x000fe20000000000 */
[----:B------:R-:W-:-:S04]  /*0540*/  @!UP0 UIADD3 UR4, -UR4, 0x100000, URZ ;  /* 0x0010000004048890 */ /* 0x000fc8000fffe13f */
[----:B------:R-:W-:Y:S02]  /*0550*/  @!UP0 USHF.L.U32 UR5, UR4, 0xb, URZ ;  /* 0x0000000b04058899 */ /* 0x000fe4000800063f */
[----:B------:R-:W-:Y:S01]  /*0560*/  @!UP0 USHF.L.U32 UR4, UR4, 0x1, URZ ;  /* 0x0000000104048899 */ /* 0x000fe2000800063f */
[----:B------:R-:W-:Y:S01]  /*0570*/  IMAD.IADD R20, R2, 0x1, -R3 ;  /* 0x0000000102147824 */ /* 0x000fe200078e0a03 */
[----:B------:R-:W-:Y:S01]  /*0580*/  @!UP1 UMOV UR9, 0x400 ;  /* 0x0000040000099882 */ /* 0x000fe20000000000 */
[----:B------:R-:W-:Y:S01]  /*0590*/  VOTEU.ALL UP2, P1 ;  /* 0x00000000003f7886 */ /* 0x000fe20000840000 */
[----:B------:R-:W-:Y:S01]  /*05a0*/  VOTEU.ALL UP3, P1 ;  /* 0x00000000003f7886 */ /* 0x000fe20000860000 */
[----:B------:R-:W-:Y:S01]  /*05b0*/  VOTEU.ALL UP4, P1 ;  /* 0x00000000003f7886 */ /* 0x000fe20000880000 */
[----:B------:R-:W1:Y:S01]  /*05c0*/  @!UP1 S2UR UR10, SR_CgaCtaId ;  /* 0x00000000000a99c3 */ /* 0x000e620000008800 */
[----:B------:R-:W-:Y:S01]  /*05d0*/  VOTEU.ALL UP5, P1 ;  /* 0x00000000003f7886 */ /* 0x000fe200008a0000 */
[----:B------:R-:W-:-:S04]  /*05e0*/  ISETP.NE.U32.AND P1, PT, RZ, UR12, PT ;  /* 0x0000000cff007c0c */ /* 0x000fc8000bf25070 */
[----:B------:R-:W-:Y:S01]  /*05f0*/  ISETP.NE.AND.EX P1, PT, RZ, UR13, PT, P1 ;  /* 0x0000000dff007c0c */ /* 0x000fe2000bf25310 */
[----:B0-----:R-:W-:Y:S02]  /*0600*/  @!UP0 ULEA UR8, UR7, UR6, 0x18 ;  /* 0x0000000607088291 */ /* 0x001fe4000f8ec03f */
[----:B------:R-:W-:-:S04]  /*0610*/  @!UP1 UIADD3 UR6, -UR11, 0x100000, URZ ;  /* 0x001000000b069890 */ /* 0x000fc8000fffe13f */
[----:B------:R-:W-:Y:S02]  /*0620*/  @!UP1 USHF.L.U32 UR7, UR6, 0xb, URZ ;  /* 0x0000000b06079899 */ /* 0x000fe4000800063f */
[----:B------:R-:W-:Y:S01]  /*0630*/  @!UP1 USHF.L.U32 UR6, UR6, 0x1, URZ ;  /* 0x0000000106069899 */ /* 0x000fe2000800063f */
[----:B--2---:R-:W-:Y:S01]  /*0640*/  R2UR UR11, R4 ;  /* 0x00000000040b72ca */ /* 0x004fe200000e0000 */
[----:B------:R-:W-:Y:S01]  /*0650*/  VOTEU.ALL UP0, P0 ;  /* 0x00000000003f7886 */ /* 0x000fe20000000000 */
[----:B-1----:R-:W-:Y:S01]  /*0660*/  @!UP1 ULEA UR9, UR10, UR9, 0x18 ;  /* 0x000000090a099291 */ /* 0x002fe2000f8ec03f */
[----:B------:R-:W-:Y:S01]  /*0670*/  VOTEU.ALL UP1, P0 ;  /* 0x00000000003f7886 */ /* 0x000fe20000020000 */
[C---:B------:R-:W-:Y:S01]  /*0680*/  ISETP.NE.AND P0, PT, R20.reuse, 0x3, PT ;  /* 0x000000031400780c */ /* 0x040fe20003f05270 */
[----:B------:R-:W0:Y:S02]  /*0690*/  FENCE.VIEW.ASYNC.S ;  /* 0x00000000000073c6 */ /* 0x000e240000000000 */
[----:B0-----:R0:W3:Y:S01]  /*06a0*/  @!UP0 SYNCS.EXCH.64 URZ, [UR8+0xc0], UR4 ;  /* 0x0000c004083f85b2 */ /* 0x0010e20008000100 */
[----:B------:R-:W-:-:S04]  /*06b0*/  ISETP.EQ.OR P0, PT, R20, RZ, !P0 ;  /* 0x000000ff1400720c */ /* 0x000fc80004702670 */
[----:B------:R-:W-:-:S04]  /*06c0*/  ISETP.EQ.AND P0, PT, R5, RZ, P0 ;  /* 0x000000ff0500720c */ /* 0x000fc80000702270 */
[----:B------:R-:W-:-:S04]  /*06d0*/  SEL R7, RZ, 0x1, !P0 ;  /* 0x00000001ff077807 */ /* 0x000fc80004000000 */
[----:B------:R-:W-:Y:S01]  /*06e0*/  SEL R7, R7, 0x2, P2 ;  /* 0x0000000207077807 */ /* 0x000fe20001000000 */
[----:B------:R0:W3:Y:S01]  /*06f0*/  @!UP1 SYNCS.EXCH.64 URZ, [UR8+0xc8], UR4 ;  /* 0x0000c804083f95b2 */ /* 0x0000e20008000100 */
[----:B------:R-:W-:Y:S01]  /*0700*/  NOP ;  /* 0x0000000000007918 */ /* 0x000fe20000000000 */
[----:B------:R0:W3:Y:S01]  /*0710*/  @!UP2 SYNCS.EXCH.64 URZ, [UR9+0xa0], UR6 ;  /* 0x0000a006093fa5b2 */ /* 0x0000e20008000100 */
[----:B------:R0:W3:Y:S01]  /*0720*/  @!UP3 SYNCS.EXCH.64 URZ, [UR9+0xa8], UR6 ;  /* 0x0000a806093fb5b2 */ /* 0x0000e20008000100 */
[----:B------:R0:W3:Y:S01]  /*0730*/  @!UP4 SYNCS.EXCH.64 URZ, [UR9+0xb0], UR6 ;  /* 0x0000b006093fc5b2 */ /* 0x0000e20008000100 */
[----:B------:R0:W3:Y:S01]  /*0740*/  @!UP5 SYNCS.EXCH.64 URZ, [UR9+0xb8], UR6 ;  /* 0x0000b806093fd5b2 */ /* 0x0000e20008000100 */
[----:B------:R-:W-:Y:S01]  /*0750*/  NOP ;  /* 0x0000000000007918 */ /* 0x000fe20000000000 */
[----:B---34-:R-:W-:Y:S06]  /*0760*/  BAR.SYNC.DEFER_BLOCKING 0x0 ;  /* 0x0000000000007b1d */ /* 0x018fec0000010000 */
[----:B0-----:R-:W-:Y:S05]  /*0770*/  @!P1 BRA `(.L_x_4) ;  /* 0x00000000001c9947 */ /* 0x001fea0003800000 */
[----:B------:R-:W0:Y:S02]  /*0780*/  LDC.64 R2, c[0x0][0x598] ;  /* 0x00016600ff027b82 */ /* 0x000e240000000a00 */
[----:B0-----:R-:W2:Y:S02]  /*0790*/  LDG.E.64 R2, desc[UR14][R2.64] ;  /* 0x0000000e02027981 */ /* 0x001ea4000c1e1b00 */
[----:B--2---:R-:W-:-:S04]  /*07a0*/  ISETP.NE.U32.AND P0, PT, R2, RZ, PT ;  /* 0x000000ff0200720c */ /* 0x004fc80003f05070 */
[----:B------:R-:W-:-:S13]  /*07b0*/  ISETP.NE.AND.EX P0, PT, R3, RZ, PT, P0 ;  /* 0x000000ff0300720c */ /* 0x000fda0003f05300 */
[----:B------:R-:W-:Y:S05]  /*07c0*/  @!P0 BRA `(.L_x_4) ;  /* 0x0000000000088947 */ /* 0x000fea0003800000 */
[----:B------:R2:W5:Y:S01]  /*07d0*/  LD.E R10, desc[UR14][R2.64] ;  /* 0x0000000e020a7980 */ /* 0x000562000c101900 */
[----:B------:R-:W-:Y:S05]  /*07e0*/  BRA `(.L_x_5) ;  /* 0x0000000000207947 */ /* 0x000fea0003800000 */
.L_x_4:
[----:B------:R-:W-:Y:S02]  /*07f0*/  ULDC.64 UR4, c[0x0][0x588] ;  /* 0x0001620000047ab9 */ /* 0x000fe40000000a00 */
[----:B------:R-:W-:-:S04]  /*0800*/  ISETP.NE.U32.AND P0, PT, RZ, UR4, PT ;  /* 0x00000004ff007c0c */ /* 0x000fc8000bf05070 */
[----:B------:R-:W-:-:S13]  /*0810*/  ISETP.NE.AND.EX P0, PT, RZ, UR5, PT, P0 ;  /* 0x00000005ff007c0c */ /* 0x000fda000bf05300 */
[----:B------:R-:W-:Y:S05]  /*0820*/  @!P0 BRA `(.L_x_6) ;  /* 0x00000000000c8947 */ /* 0x000fea0003800000 */
[----:B------:R-:W0:Y:S02]  /*0830*/  LDC.64 R2, c[0x0][0x588] ;  /* 0x00016200ff027b82 */ /* 0x000e240000000a00 */
[----:B0-----:R0:W5:Y:S01]  /*0840*/  LDG.E R10, desc[UR14][R2.64] ;  /* 0x0000000e020a7981 */ /* 0x001162000c1e1900 */
[----:B------:R-:W-:Y:S05]  /*0850*/  BRA `(.L_x_5) ;  /* 0x0000000000047947 */ /* 0x000fea0003800000 */
.L_x_6:
[----:B------:R-:W1:Y:S02]  /*0860*/  LDC R10, c[0x0][0x580] ;  /* 0x00016000ff0a7b82 */ /* 0x000e640000000800 */
.L_x_5:
[----:B------:R-:W-:Y:S02]  /*0870*/  ULDC.64 UR4, c[0x0][0x5a0] ;  /* 0x0001680000047ab9 */ /* 0x000fe40000000a00 */
[----:B------:R-:W-:-:S04]  /*0880*/  ISETP.NE.U32.AND P0, PT, RZ, UR4, PT ;  /* 0x00000004ff007c0c */ /* 0x000fc8000bf05070 */
[----:B------:R-:W-:-:S13]  /*0890*/  ISETP.NE.AND.EX P0, PT, RZ, UR5, PT, P0 ;  /* 0x00000005ff007c0c */ /* 0x000fda000bf05300 */
[----:B------:R-:W-:Y:S05]  /*08a0*/  @!P0 BRA `(.L_x_7) ;  /* 0x00000000001c8947 */ /* 0x000fea0003800000 */
[----:B0-2---:R-:W0:Y:S02]  /*08b0*/  LDC.64 R2, c[0x0][0x5a0] ;  /* 0x00016800ff027b82 */ /* 0x005e240000000a00 */
[----:B0-----:R-:W2:Y:S02]  /*08c0*/  LDG.E.64 R2, desc[UR14][R2.64] ;  /* 0x0000000e02027981 */ /* 0x001ea4000c1e1b00 */
[----:B--2---:R-:W-:-:S04]  /*08d0*/  ISETP.NE.U32.AND P0, PT, R2, RZ, PT ;  /* 0x000000ff0200720c */ /* 0x004fc80003f05070 */
[----:B------:R-:W-:-:S13]  /*08e0*/  ISETP.NE.AND.EX P0, PT, R3, RZ, PT, P0 ;  /* 0x000000ff0300720c */ /* 0x000fda0003f05300 */
[----:B------:R-:W-:Y:S05]  /*08f0*/  @!P0 BRA `(.L_x_7) ;  /* 0x0000000000088947 */ /* 0x000fea0003800000 */
[----:B------:R0:W5:Y:S01]  /*0900*/  LD.E R12, desc[UR14][R2.64] ;  /* 0x0000000e020c7980 */ /* 0x000162000c101900 */
[----:B------:R-:W-:Y:S05]  /*0910*/  BRA `(.L_x_8) ;  /* 0x0000000000207947 */ /* 0x000fea0003800000 */
.L_x_7:
[----:B------:R-:W-:Y:S02]  /*0920*/  ULDC.64 UR4, c[0x0][0x590] ;  /* 0x0001640000047ab9 */ /* 0x000fe40000000a00 */
[----:B------:R-:W-:-:S04]  /*0930*/  ISETP.NE.U32.AND P0, PT, RZ, UR4, PT ;  /* 0x00000004ff007c0c */ /* 0x000fc8000bf05070 */
[----:B------:R-:W-:-:S13]  /*0940*/  ISETP.NE.AND.EX P0, PT, RZ, UR5, PT, P0 ;  /* 0x00000005ff007c0c */ /* 0x000fda000bf05300 */
[----:B------:R-:W-:Y:S05]  /*0950*/  @!P0 BRA `(.L_x_9) ;  /* 0x00000000000c8947 */ /* 0x000fea0003800000 */
[----:B0-2---:R-:W0:Y:S02]  /*0960*/  LDC.64 R2, c[0x0][0x590] ;  /* 0x00016400ff027b82 */ /* 0x005e240000000a00 */
[----:B0-----:R4:W5:Y:S01]  /*0970*/  LDG.E R12, desc[UR14][R2.64] ;  /* 0x0000000e020c7981 */ /* 0x001962000c1e1900 */
[----:B------:R-:W-:Y:S05]  /*0980*/  BRA `(.L_x_8) ;  /* 0x0000000000047947 */ /* 0x000fea0003800000 */
.L_x_9:
[----:B------:R-:W3:Y:S02]  /*0990*/  LDC R12, c[0x0][0x584] ;  /* 0x00016100ff0c7b82 */ /* 0x000ee40000000800 */
.L_x_8:
[----:B------:R-:W1:Y:S01]  /*09a0*/  LDC R0, c[0x0][0x65c] ;  /* 0x00019700ff007b82 */ /* 0x000e620000000800 */
[----:B------:R-:W0:Y:S01]  /*09b0*/  S2R R21, SR_CTAID.Y ;  /* 0x0000000000157919 */ /* 0x000e220000002600 */
[----:B------:R-:W-:Y:S01]  /*09c0*/  ULDC UR8, c[0x0][0x28c] ;  /* 0x0000a30000087ab9 */ /* 0x000fe20000000800 */
[----:B------:R-:W-:Y:S01]  /*09d0*/  ISETP.NE.AND P0, PT, R5, 0x2, PT ;  /* 0x000000020500780c */ /* 0x000fe20003f05270 */
[----:B------:R-:W-:Y:S01]  /*09e0*/  UIADD3 UR8, UR8, 0x7f, URZ ;  /* 0x0000007f08087890 */ /* 0x000fe2000fffe03f */
[----:B------:R-:W3:Y:S01]  /*09f0*/  S2R R14, SR_CTAID.X ;  /* 0x00000000000e7919 */ /* 0x000ee20000002500 */
[----:B------:R-:W-:Y:S01]  /*0a00*/  UMOV UR5, URZ ;  /* 0x0000003f00057c82 */ /* 0x000fe20008000000 */
[----:B------:R-:W-:Y:S01]  /*0a10*/  UMOV UR4, URZ ;  /* 0x0000003f00047c82 */ /* 0x000fe20008000000 */
[----:B------:R-:W-:-:S04]  /*0a20*/  USHF.R.S32.HI UR9, URZ, 0x1f, UR8 ;  /* 0x0000001f3f097899 */ /* 0x000fc80008011408 */
[----:B------:R-:W-:-:S04]  /*0a30*/  ULEA.HI UR9, UR9, UR8, URZ, 0x7 ;  /* 0x0000000809097291 */ /* 0x000fc8000f8f383f */
[----:B------:R-:W-:Y:S01]  /*0a40*/  USHF.R.S32.HI UR13, URZ, 0x7, UR9 ;  /* 0x000000073f0d7899 */ /* 0x000fe20008011409 */
[----:B-1----:R-:W-:-:S13]  /*0a50*/  ISETP.NE.AND P2, PT, R0, 0x1, PT ;  /* 0x000000010000780c */ /* 0x002fda0003f45270 */
[----:B------:R-:W3:Y:S01]  /*0a60*/  @P2 LDC R15, c[0x0][0x10] ;  /* 0x00000400ff0f2b82 */ /* 0x000ee20000000800 */
[----:B0-2-4-:R-:W-:Y:S02]  /*0a70*/  @P2 IMAD.MOV.U32 R2, RZ, RZ, R21 ;  /* 0x000000ffff022224 */ /* 0x015fe400078e0015 */
[----:B------:R-:W-:Y:S02]  /*0a80*/  @P2 IMAD.MOV.U32 R3, RZ, RZ, RZ ;  /* 0x000000ffff032224 */ /* 0x000fe400078e00ff */
[----:B------:R-:W-:-:S03]  /*0a90*/  @P2 IMAD.MOV.U32 R5, RZ, RZ, RZ ;  /* 0x000000ffff052224 */ /* 0x000fc600078e00ff */
[----:B------:R-:W0:Y:S01]  /*0aa0*/  @!P2 LDC R9, c[0x0][0xc] ;  /* 0x00000300ff09ab82 */ /* 0x000e220000000800 */
[----:B------:R-:W-:Y:S01]  /*0ab0*/  ULDC UR6, c[0x0][0xc] ;  /* 0x0000030000067ab9 */ /* 0x000fe20000000800 */
[----:B------:R-:W-:Y:S02]  /*0ac0*/  ULDC UR7, c[0x0][0x10] ;  /* 0x0000040000077ab9 */ /* 0x000fe40000000800 */
[----:B------:R-:W-:-:S04]  /*0ad0*/  UIMAD.WIDE.U32 UR6, UR6, UR7, URZ ;  /* 0x00000007060672a5 */ /* 0x000fc8000f8e003f */
[----:B------:R-:W1:Y:S01]  /*0ae0*/  LDC R8, c[0x0][0x14] ;  /* 0x00000500ff087b82 */ /* 0x000e620000000800 */
[----:B---3--:R-:W-:-:S04]  /*0af0*/  @P2 IMAD.WIDE.U32 R2, R14, R15, R2 ;  /* 0x0000000f0e022225 */ /* 0x008fc800078e0002 */
[----:B------:R-:W-:Y:S02]  /*0b00*/  IMAD.MOV.U32 R15, RZ, RZ, RZ ;  /* 0x000000ffff0f7224 */ /* 0x000fe400078e00ff */
[----:B------:R-:W-:Y:S02]  /*0b10*/  @P2 IMAD.IADD R3, R3, 0x1, R5 ;  /* 0x0000000103032824 */ /* 0x000fe400078e0205 */
[----:B0-----:R-:W-:-:S04]  /*0b20*/  @!P2 IMAD.WIDE.U32 R4, R9, R21, R14 ;  /* 0x000000150904a225 */ /* 0x001fc800078e000e */
[----:B------:R-:W-:Y:S02]  /*0b30*/  @!P2 IMAD.MOV.U32 R2, RZ, RZ, R4 ;  /* 0x000000ffff02a224 */ /* 0x000fe400078e0004 */
[----:B------:R-:W-:Y:S02]  /*0b40*/  @!P2 IMAD.MOV.U32 R3, RZ, RZ, R5 ;  /* 0x000000ffff03a224 */ /* 0x000fe400078e0005 */
[C---:B-1----:R-:W-:Y:S02]  /*0b50*/  IMAD R17, R8.reuse, UR7, RZ ;  /* 0x0000000708117c24 */ /* 0x042fe4000f8e02ff */
[----:B------:R-:W-:Y:S01]  /*0b60*/  IMAD.WIDE.U32 R8, R8, UR6, RZ ;  /* 0x0000000608087c25 */ /* 0x000fe2000f8e00ff */
[----:B------:R-:W-:-:S03]  /*0b70*/  ULDC.64 UR6, c[0x0][0x650] ;  /* 0x0001940000067ab9 */ /* 0x000fc60000000a00 */
[----:B------:R-:W-:Y:S01]  /*0b80*/  IMAD.IADD R0, R9, 0x1, R17 ;  /* 0x0000000109007824 */ /* 0x000fe200078e0211 */
[----:B------:R-:W-:Y:S06]  /*0b90*/  @P0 BRA `(.L_x_10) ;  /* 0x0000000000200947 */ /* 0x000fec0003800000 */
[----:B------:R-:W-:Y:S01]  /*0ba0*/  UISETP.GE.U32.AND UP0, UPT, UR13, 0x9, UPT ;  /* 0x000000090d00788c */ /* 0x000fe2000bf06070 */
[----:B------:R-:W-:Y:S01]  /*0bb0*/  IADD3 R2, P0, R2, R8, RZ ;  /* 0x0000000802027210 */ /* 0x000fe20007f1e0ff */
[----:B------:R-:W-:-:S04]  /*0bc0*/  UIMAD.WIDE.U32 UR4, UR13, 0x38e38e39, URZ ;  /* 0x38e38e390d0478a5 */ /* 0x000fc8000f8e003f */
[----:B------:R-:W-:Y:S01]  /*0bd0*/  USHF.R.U32.HI UR5, URZ, 0x1, UR5 ;  /* 0x000000013f057899 */ /* 0x000fe20008011605 */
[----:B------:R-:W-:Y:S02]  /*0be0*/  IMAD.X R3, R0, 0x1, R3, P0 ;  /* 0x0000000100037824 */ /* 0x000fe400000e0603 */
[----:B------:R-:W-:Y:S02]  /*0bf0*/  UMOV UR4, URZ ;  /* 0x0000003f00047c82 */ /* 0x000fe40008000000 */
[----:B------:R-:W-:Y:S02]  /*0c00*/  @UP0 ULOP3.LUT UR4, UR5, 0x1, URZ, 0xc0, !UPT ;  /* 0x0000000105040892 */ /* 0x000fe4000f8ec03f */
[----:B------:R-:W-:-:S12]  /*0c10*/  UIMAD UR5, UR5, -0x9, UR13 ;  /* 0xfffffff7050578a4 */ /* 0x000fd8000f8e020d */
.L_x_10:
[----:B------:R-:W-:Y:S01]  /*0c20*/  ISETP.GE.U32.AND P0, PT, R2, UR6, PT ;  /* 0x0000000602007c0c */ /* 0x000fe2000bf06070 */
[----:B------:R-:W-:Y:S01]  /*0c30*/  IMAD.MOV.U32 R6, RZ, RZ, -0x1 ;  /* 0xffffffffff067424 */ /* 0x000fe200078e00ff */
[----:B------:R-:W-:Y:S01]  /*0c40*/  PRMT R16, RZ, 0x7610, R16 ;  /* 0x00007610ff107816 */ /* 0x000fe20000000010 */
[----:B------:R-:W-:Y:S01]  /*0c50*/  IMAD.MOV.U32 R5, RZ, RZ, -0x1 ;  /* 0xffffffffff057424 */ /* 0x000fe200078e00ff */
[----:B------:R-:W-:Y:S01]  /*0c60*/  ISETP.GE.U32.AND.EX P0, PT, R3, UR7, PT, P0 ;  /* 0x0000000703007c0c */ /* 0x000fe2000bf06100 */
[----:B------:R-:W-:-:S12]  /*0c70*/  IMAD.MOV.U32 R4, RZ, RZ, -0x1 ;  /* 0xffffffffff047424 */ /* 0x000fd800078e00ff */
[----:B------:R-:W-:Y:S05]  /*0c80*/  @P0 BRA `(.L_x_11) ;  /* 0x00000004005c0947 */ /* 0x000fea0003800000 */
[----:B------:R-:W0:Y:S01]  /*0c90*/  LDC.64 R24, c[0x0][0x628] ;  /* 0x00018a00ff187b82 */ /* 0x000e220000000a00 */
[----:B------:R-:W-:Y:S02]  /*0ca0*/  IMAD.MOV.U32 R4, RZ, RZ, R2 ;  /* 0x000000ffff047224 */ /* 0x000fe400078e0002 */
[----:B------:R-:W-:-:S05]  /*0cb0*/  IMAD.MOV.U32 R5, RZ, RZ, R3 ;  /* 0x000000ffff057224 */ /* 0x000fca00078e0003 */
[----:B------:R-:W1:Y:S08]  /*0cc0*/  LDC R6, c[0x0][0x630] ;  /* 0x00018c00ff067b82 */ /* 0x000e700000000800 */
[----:B------:R-:W2:Y:S01]  /*0cd0*/  LDC.64 R26, c[0x0][0x620] ;  /* 0x00018800ff1a7b82 */ /* 0x000ea20000000a00 */
[----:B0-----:R-:W-:-:S04]  /*0ce0*/  ISETP.NE.U32.AND P0, PT, R24, RZ, PT ;  /* 0x000000ff1800720c */ /* 0x001fc80003f05070 */
[----:B------:R-:W-:-:S13]  /*0cf0*/  ISETP.NE.AND.EX P0, PT, R25, RZ, PT, P0 ;  /* 0x000000ff1900720c */ /* 0x000fda0003f05300 */
[----:B-12---:R-:W-:Y:S05]  /*0d00*/  @!P0 BRA `(.L_x_12) ;  /* 0x0000000000288947 */ /* 0x006fea0003800000 */
[----:B------:R-:W0:Y:S02]  /*0d10*/  LDC R19, c[0x0][0x634] ;  /* 0x00018d00ff137b82 */ /* 0x000e240000000800 */
[----:B0-----:R-:W-:-:S05]  /*0d20*/  IADD3 R19, P0, R2, R19, RZ ;  /* 0x0000001302137210 */ /* 0x001fca0007f1e0ff */
[----:B------:R-:W-:-:S04]  /*0d30*/  IMAD.X R23, RZ, RZ, R3, P0 ;  /* 0x000000ffff177224 */ /* 0x000fc800000e0603 */
[----:B------:R-:W-:-:S04]  /*0d40*/  IMAD.WIDE.U32 R4, R23, R24, RZ ;  /* 0x0000001817047225 */ /* 0x000fc800078e00ff */
[----:B------:R-:W-:-:S04]  /*0d50*/  IMAD.WIDE.U32 R16, P0, R19, R25, R4 ;  /* 0x0000001913107225 */ /* 0x000fc80007800004 */
[----:B------:R-:W-:-:S04]  /*0d60*/  IMAD.WIDE.U32 R4, R19, R24, RZ ;  /* 0x0000001813047225 */ /* 0x000fc800078e00ff */
[----:B------:R-:W-:Y:S01]  /*0d70*/  IMAD.X R19, RZ, RZ, RZ, P0 ;  /* 0x000000ffff137224 */ /* 0x000fe200000e06ff */
[----:B------:R-:W-:Y:S01]  /*0d80*/  IADD3 RZ, P0, R5, R16, RZ ;  /* 0x0000001005ff7210 */ /* 0x000fe20007f1e0ff */
[----:B------:R-:W-:-:S04]  /*0d90*/  IMAD.MOV.U32 R18, RZ, RZ, R17 ;  /* 0x000000ffff127224 */ /* 0x000fc800078e0011 */
[----:B------:R-:W-:-:S08]  /*0da0*/  IMAD.WIDE.U32.X R4, R23, R25, R18, P0 ;  /* 0x0000001917047225 */ /* 0x000fd000000e0412 */
.L_x_12:
[--C-:B------:R-:W-:Y:S01]  /*0db0*/  SHF.R.U64 R32, R4, R6, R5.reuse ;  /* 0x0000000604207219 */ /* 0x100fe20000001205 */
[----:B------:R-:W0:Y:S01]  /*0dc0*/  LDC.64 R28, c[0x0][0x640] ;  /* 0x00019000ff1c7b82 */ /* 0x000e220000000a00 */
[----:B------:R-:W-:Y:S01]  /*0dd0*/  I2FP.F32.U32 R4, R14 ;  /* 0x0000000e00047245 */ /* 0x000fe20000201000 */
[----:B------:R-:W-:Y:S01]  /*0de0*/  ULDC UR6, c[0x0][0x150] ;  /* 0x0000540000067ab9 */ /* 0x000fe20000000800 */
[----:B------:R-:W-:Y:S02]  /*0df0*/  SHF.R.U32.HI R5, RZ, R6, R5 ;  /* 0x00000006ff057219 */ /* 0x000fe40000011605 */
[----:B------:R-:W-:Y:S01]  /*0e00*/  IADD3 R17, P0, RZ, -R32, RZ ;  /* 0x80000020ff117210 */ /* 0x000fe20007f1e0ff */
[----:B------:R-:W-:Y:S01]  /*0e10*/  FMUL R6, R4, UR6 ;  /* 0x0000000604067c20 */ /* 0x000fe20008400000 */
[----:B------:R-:W-:Y:S01]  /*0e20*/  ULDC UR6, c[0x0][0x154] ;  /* 0x0000550000067ab9 */ /* 0x000fe20000000800 */
[----:B------:R-:W1:Y:S02]  /*0e30*/  LDC R18, c[0x0][0x618] ;  /* 0x00018600ff127b82 */ /* 0x000e640000000800 */
[----:B------:R-:W-:-:S02]  /*0e40*/  IMAD.X R19, RZ, RZ, ~R5, P0 ;  /* 0x000000ffff137224 */ /* 0x000fc400000e0e05 */
[----:B------:R-:W2:Y:S01]  /*0e50*/  F2I.U32.TRUNC.NTZ R6, R6 ;  /* 0x0000000600067305 */ /* 0x000ea2000020f000 */
[----:B------:R-:W-:-:S03]  /*0e60*/  IMAD.WIDE.U32 R4, R17, R26, R2 ;  /* 0x0000001a11047225 */ /* 0x000fc600078e0002 */
[----:B------:R-:W3:Y:S01]  /*0e70*/  LDC R15, c[0x0][0x144] ;  /* 0x00005100ff0f7b82 */ /* 0x000ee20000000800 */
[----:B------:R-:W-:-:S04]  /*0e80*/  IMAD R16, R19, R26, RZ ;  /* 0x0000001a13107224 */ /* 0x000fc800078e02ff */
[----:B------:R-:W-:-:S03]  /*0e90*/  IMAD R17, R17, R27, R16 ;  /* 0x0000001b11117224 */ /* 0x000fc600078e0210 */
[----:B------:R-:W4:Y:S01]  /*0ea0*/  LDC R22, c[0x0][0x608] ;  /* 0x00018200ff167b82 */ /* 0x000f220000000800 */
[----:B------:R-:W-:Y:S01]  /*0eb0*/  IMAD.IADD R17, R5, 0x1, R17 ;  /* 0x0000000105117824 */ /* 0x000fe200078e0211 */
[----:B0-----:R-:W-:Y:S01]  /*0ec0*/  ISETP.NE.U32.AND P0, PT, R28, RZ, PT ;  /* 0x000000ff1c00720c */ /* 0x001fe20003f05070 */
[----:B--2---:R-:W-:-:S03]  /*0ed0*/  IMAD.MOV R5, RZ, RZ, -R6 ;  /* 0x000000ffff057224 */ /* 0x004fc600078e0a06 */
[----:B------:R-:W-:Y:S02]  /*0ee0*/  ISETP.NE.AND.EX P0, PT, R29, RZ, PT, P0 ;  /* 0x000000ff1d00720c */ /* 0x000fe40003f05300 */
[----:B------:R-:W0:Y:S01]  /*0ef0*/  LDC R19, c[0x0][0x658] ;  /* 0x00019600ff137b82 */ /* 0x000e220000000800 */
[-CC-:B-1----:R-:W-:Y:S02]  /*0f00*/  SHF.R.U64 R26, R4, R18.reuse, R17.reuse ;  /* 0x00000012041a7219 */ /* 0x182fe40000001211 */
[----:B------:R-:W-:Y:S02]  /*0f10*/  I2FP.F32.U32 R4, R21 ;  /* 0x0000001500047245 */ /* 0x000fe40000201000 */
[----:B------:R-:W-:Y:S01]  /*0f20*/  SHF.R.U32.HI R17, RZ, R18, R17 ;  /* 0x00000012ff117219 */ /* 0x000fe20000011611 */
[----:B------:R-:W-:Y:S02]  /*0f30*/  IMAD.MOV.U32 R18, RZ, RZ, 0x1 ;  /* 0x00000001ff127424 */ /* 0x000fe400078e00ff */
[----:B------:R-:W1:Y:S01]  /*0f40*/  LDC R24, c[0x0][0x148] ;  /* 0x00005200ff187b82 */ /* 0x000e620000000800 */
[----:B---3--:R-:W-:-:S02]  /*0f50*/  IMAD R6, R15, R5, R14 ;  /* 0x000000050f067224 */ /* 0x008fc400078e020e */
[----:B------:R-:W-:Y:S01]  /*0f60*/  FMUL R5, R4, UR6 ;  /* 0x0000000604057c20 */ /* 0x000fe20008400000 */
[----:B------:R-:W-:-:S04]  /*0f70*/  IMAD.MOV.U32 R4, RZ, RZ, -0x1 ;  /* 0xffffffffff047424 */ /* 0x000fc800078e00ff */
[----:B------:R-:W2:Y:S01]  /*0f80*/  LDC R25, c[0x0][0x600] ;  /* 0x00018000ff197b82 */ /* 0x000ea20000000800 */
[-CC-:B----4-:R-:W-:Y:S02]  /*0f90*/  SHF.R.U64 R34, R26, R22.reuse, R17.reuse ;  /* 0x000000161a227219 */ /* 0x190fe40000001211 */
[----:B------:R-:W-:Y:S02]  /*0fa0*/  SHF.R.U32.HI R14, RZ, R22, R17 ;  /* 0x00000016ff0e7219 */ /* 0x000fe40000011611 */
[----:B------:R3:W4:Y:S03]  /*0fb0*/  F2I.U32.TRUNC.NTZ R22, R5 ;  /* 0x0000000500167305 */ /* 0x000726000020f000 */
[----:B------:R-:W1:Y:S01]  /*0fc0*/  LDC R27, c[0x0][0x648] ;  /* 0x00019200ff1b7b82 */ /* 0x000e620000000800 */
[-C--:B0-----:R-:W-:Y:S02]  /*0fd0*/  SHF.R.U64 R36, R34, R19.reuse, R14 ;  /* 0x0000001322247219 */ /* 0x081fe4000000120e */
[----:B------:R-:W-:-:S02]  /*0fe0*/  SHF.L.U32 R4, R4, R19, RZ ;  /* 0x0000001304047219 */ /* 0x000fc400000006ff */
[-C--:B------:R-:W-:Y:S02]  /*0ff0*/  SHF.R.U32.HI R14, RZ, R19.reuse, R14 ;  /* 0x00000013ff0e7219 */ /* 0x080fe4000001160e */
[----:B------:R-:W-:Y:S01]  /*1000*/  SHF.L.U32 R18, R18, R19, RZ ;  /* 0x0000001312127219 */ /* 0x000fe200000006ff */
[----:B------:R-:W0:Y:S01]  /*1010*/  LDC R31, c[0x0][0x638] ;  /* 0x00018e00ff1f7b82 */ /* 0x000e220000000800 */
[----:B------:R-:W-:Y:S01]  /*1020*/  LOP3.LUT R19, RZ, R4, RZ, 0x33, !PT ;  /* 0x00000004ff137212 */ /* 0x000fe200078e33ff */
[----:B------:R-:W-:Y:S02]  /*1030*/  IMAD.MOV.U32 R4, RZ, RZ, R36 ;  /* 0x000000ffff047224 */ /* 0x000fe400078e0024 */
[----:B---3--:R-:W-:-:S04]  /*1040*/  IMAD.MOV.U32 R5, RZ, RZ, R14 ;  /* 0x000000ffff057224 */ /* 0x008fc800078e000e */
[----:B------:R-:W3:Y:S01]  /*1050*/  LDC R30, c[0x0][0x610] ;  /* 0x00018400ff1e7b82 */ /* 0x000ee20000000800 */
[----:B----4-:R-:W-:Y:S05]  /*1060*/  @!P0 BRA `(.L_x_13) ;  /* 0x0000000000288947 */ /* 0x010fea0003800000 */
[----:B------:R-:W4:Y:S02]  /*1070*/  LDC R17, c[0x0][0x64c] ;  /* 0x00019300ff117b82 */ /* 0x000f240000000800 */
[----:B----4-:R-:W-:-:S05]  /*1080*/  IADD3 R17, P0, R36, R17, RZ ;  /* 0x0000001124117210 */ /* 0x010fca0007f1e0ff */
        /* <DEDUP_REMOVED lines=8> */
.L_x_13:
[----:B-1----:R-:W-:Y:S01]  /*1110*/  SHF.R.U64 R4, R4, R27, R5 ;  /* 0x0000001b04047219 */ /* 0x002fe20000001205 */
[----:B--2---:R-:W-:Y:S01]  /*1120*/  VIADD R5, R25, 0xffffffff ;  /* 0xffffffff19057836 */ /* 0x004fe20000000000 */
[----:B------:R-:W-:Y:S01]  /*1130*/  LOP3.LUT R19, R34, R19, RZ, 0xc0, !PT ;  /* 0x0000001322137212 */ /* 0x000fe200078ec0ff */
[----:B------:R-:W-:Y:S02]  /*1140*/  IMAD.MOV R22, RZ, RZ, -R22 ;  /* 0x000000ffff167224 */ /* 0x000fe400078e0a16 */
[----:B------:R-:W-:Y:S01]  /*1150*/  IMAD.MOV R14, RZ, RZ, -R4 ;  /* 0x000000ffff0e7224 */ /* 0x000fe200078e0a04 */
[----:B------:R-:W-:Y:S01]  /*1160*/  LOP3.LUT R5, R26, R5, RZ, 0xc0, !PT ;  /* 0x000000051a057212 */ /* 0x000fe200078ec0ff */
[----:B------:R-:W-:Y:S02]  /*1170*/  IMAD R19, R18, R4, R19 ;  /* 0x0000000412137224 */ /* 0x000fe400078e0213 */
[----:B------:R-:W-:Y:S02]  /*1180*/  @P2 IMAD R6, R24, R22, R21 ;  /* 0x0000001618062224 */ /* 0x000fe400078e0215 */
[----:B0-----:R-:W-:-:S02]  /*1190*/  IMAD R4, R14, R31, R36 ;  /* 0x0000001f0e047224 */ /* 0x001fc400078e0224 */
[----:B---3--:R-:W-:Y:S02]  /*11a0*/  IMAD R6, R19, R30, R6 ;  /* 0x0000001e13067224 */ /* 0x008fe400078e0206 */
[----:B------:R-:W-:Y:S02]  /*11b0*/  IMAD R15, R4, R25, R5 ;  /* 0x00000019040f7224 */ /* 0x000fe400078e0205 */
[----:B------:R-:W-:Y:S02]  /*11c0*/  IMAD.MOV.U32 R16, RZ, RZ, 0x1 ;  /* 0x00000001ff107424 */ /* 0x000fe400078e00ff */
[----:B------:R-:W-:Y:S01]  /*11d0*/  IMAD.MOV.U32 R4, RZ, RZ, R32 ;  /* 0x000000ffff047224 */ /* 0x000fe200078e0020 */
[----:B------:R-:W-:Y:S02]  /*11e0*/  SEL R5, R15, R6, !P2 ;  /* 0x000000060f057207 */ /* 0x000fe40005000000 */
[----:B------:R-:W-:-:S07]  /*11f0*/  SEL R6, R6, R15, !P2 ;  /* 0x0000000f06067207 */ /* 0x000fce0005000000 */
.L_x_11:
[----:B------:R-:W-:Y:S05]  /*1200*/  @!P3 BRA `(.L_x_14) ;  /* 0x0000006c00b8b947 */ /* 0x000fea0003800000 */
[----:B------:R-:W-:-:S13]  /*1210*/  ISETP.GT.U32.AND P0, PT, R33, 0x1, PT ;  /* 0x000000012100780c */ /* 0x000fda0003f04070 */
[----:B------:R-:W-:Y:S05]  /*1220*/  @P0 EXIT ;  /* 0x000000000000094d */ /* 0x000fea0003800000 */
.L_x_15:
[----:B------:R-:W-:-:S08]  /*1230*/  NOP ;  /* 0x0000000000007918 */ /* 0x000fd00000000000 */
[----:B------:R-:W0:Y:S02]  /*1240*/  USETMAXREG.TRY_ALLOC.CTAPOOL UP0, 0xe8 ;  /* 0x000000e8000079c8 */ /* 0x000e240008000600 */
[----:B0-----:R-:W-:-:S13]  /*1250*/  PLOP3.LUT P0, PT, PT, PT, UP0, 0x80, 0x0 ;  /* 0x000000000000781c */ /* 0x001fda0003f0f008 */
[----:B------:R-:W-:Y:S05]  /*1260*/  @!P0 BRA `(.L_x_15) ;  /* 0xfffffffc00f08947 */ /* 0x000fea000383ffff */
[----:B------:R-:W-:-:S13]  /*1270*/  LOP3.LUT P0, RZ, R16, 0xff, RZ, 0xc0, !PT ;  /* 0x000000ff10ff7812 */ /* 0x000fda000780c0ff */
[----:B------:R-:W-:Y:S05]  /*1280*/  @!P0 EXIT ;  /* 0x000000000000894d */ /* 0x000fea0003800000 */
[----:B------:R-:W0:Y:S01]  /*1290*/  S2UR UR6, SR_CgaCtaId ;  /* 0x00000000000679c3 */ /* 0x000e220000008800 */
[----:B------:R-:W-:Y:S01]  /*12a0*/  SHF.R.S32.HI R14, RZ, 0x1f, R11 ;  /* 0x0000001fff0e7819 */ /* 0x000fe2000001140b */
[----:B------:R-:W-:Y:S01]  /*12b0*/  UIADD3 UR7, UR11, -0x1, URZ ;  /* 0xffffffff0b077890 */ /* 0x000fe2000fffe03f */
[----:B------:R-:W-:Y:S01]  /*12c0*/  LOP3.LUT R146, R7, 0x1, RZ, 0xfc, !PT ;  /* 0x0000000107927812 */ /* 0x000fe200078efcff */
[----:B------:R-:W-:Y:S01]  /*12d0*/  UMOV UR9, 0x400 ;  /* 0x0000040000097882 */ /* 0x000fe20000000000 */
[CC--:B------:R-:W-:Y:S01]  /*12e0*/  LEA.HI R13, R14.reuse, R11.reuse, RZ, 0x2 ;  /* 0x0000000b0e0d7211 */ /* 0x0c0fe200078f10ff */
[----:B------:R-:W-:Y:S01]  /*12f0*/  UISETP.LT.AND UP0, UPT, UR13, 0x1, UPT ;  /* 0x000000010d00788c */ /* 0x000fe2000bf01270 */
[----:B------:R-:W-:Y:S01]  /*1300*/  LEA.HI R17, R14, R11, RZ, 0x5 ;  /* 0x0000000b0e117211 */ /* 0x000fe200078f28ff */
[----:B------:R-:W-:Y:S01]  /*1310*/  USHF.L.U32 UR21, UR13, 0x1, URZ ;  /* 0x000000010d157899 */ /* 0x000fe2000800063f */
[--C-:B------:R-:W-:Y:S01]  /*1320*/  SHF.R.S32.HI R15, RZ, 0x2, R13.reuse ;  /* 0x00000002ff0f7819 */ /* 0x100fe2000001140d */
[----:B------:R-:W-:Y:S01]  /*1330*/  USEL UR10, UR13, 0x1, UP0 ;  /* 0x000000010d0a7887 */ /* 0x000fe20008000000 */
[----:B------:R-:W-:Y:S01]  /*1340*/  SHF.R.S32.HI R16, RZ, 0x1f, R13 ;  /* 0x0000001fff107819 */ /* 0x000fe2000001140d */
[----:B------:R-:W-:Y:S01]  /*1350*/  UISETP.NE.AND UP0, UPT, UR7, URZ, UPT ;  /* 0x0000003f0700728c */ /* 0x000fe2000bf05270 */
[----:B------:R-:W-:Y:S01]  /*1360*/  SHF.R.S32.HI R17, RZ, 0x5, R17 ;  /* 0x00000005ff117819 */ /* 0x000fe20000011411 */
[----:B------:R-:W-:Y:S01]  /*1370*/  UIADD3 UR10, -UR10, UR13, URZ ;  /* 0x0000000d0a0a7290 */ /* 0x000fe2000fffe13f */
[----:B------:R-:W-:-:S04]  /*1380*/  LEA.HI R16, R16, R15, RZ, 0x3 ;  /* 0x0000000f10107211 */ /* 0x000fc800078f18ff */
[----:B------:R-:W-:Y:S01]  /*1390*/  LOP3.LUT R16, R16, 0xfffffff8, RZ, 0xc0, !PT ;  /* 0xfffffff810107812 */ /* 0x000fe200078ec0ff */
[----:B0-----:R-:W-:-:S04]  /*13a0*/  ULEA UR9, UR6, UR9, 0x18 ;  /* 0x0000000906097291 */ /* 0x001fc8000f8ec03f */
[----:B------:R-:W-:Y:S01]  /*13b0*/  IMAD.IADD R14, R15, 0x1, -R16 ;  /* 0x000000010f0e7824 */ /* 0x000fe200078e0a10 */
[----:B------:R-:W-:Y:S01]  /*13c0*/  USHF.L.U32 UR6, UR7, 0x3, URZ ;  /* 0x0000000307067899 */ /* 0x000fe2000800063f */
[----:B------:R-:W-:Y:S01]  /*13d0*/  LOP3.LUT R16, R13, 0xfffffffc, RZ, 0xc0, !PT ;  /* 0xfffffffc0d107812 */ /* 0x000fe200078ec0ff */
[----:B------:R-:W-:Y:S01]  /*13e0*/  USEL UR7, URZ, 0x1, UP0 ;  /* 0x000000013f077887 */ /* 0x000fe20008000000 */
[--C-:B------:R-:W-:Y:S01]  /*13f0*/  IMAD R13, R17, -0x10, -R14.reuse ;  /* 0xfffffff0110d7824 */ /* 0x100fe200078e0a0e */
[----:B------:R-:W-:Y:S01]  /*1400*/  ULOP3.LUT UR6, UR6, 0x8, URZ, 0xc0, !UPT ;  /* 0x0000000806067892 */ /* 0x000fe2000f8ec03f */
[----:B------:R-:W-:Y:S01]  /*1410*/  SHF.R.S32.HI R15, RZ, 0x1f, R14 ;  /* 0x0000001fff0f7819 */ /* 0x000fe2000001140e */
[----:B------:R-:W-:Y:S01]  /*1420*/  UIADD3 UR22, UR9, 0xa0, URZ ;  /* 0x000000a009167890 */ /* 0x000fe2000fffe03f */
[----:B------:R-:W-:Y:S01]  /*1430*/  IMAD.IADD R11, R11, 0x1, -R16 ;  /* 0x000000010b0b7824 */ /* 0x000fe200078e0a10 */
[----:B------:R-:W-:Y:S01]  /*1440*/  ULOP3.LUT UR23, UR6, 0x8, URZ, 0x3c, !UPT ;  /* 0x0000000806177892 */ /* 0x000fe2000f8e3c3f */
[----:B------:R-:W-:Y:S01]  /*1450*/  IMAD.U32 R148, RZ, RZ, UR7 ;  /* 0x00000007ff947e24 */ /* 0x000fe2000f8e00ff */
[----:B------:R-:W-:Y:S01]  /*1460*/  ULOP3.LUT UR12, UR6, 0x18, URZ, 0x3c, !UPT ;  /* 0x00000018060c7892 */ /* 0x000fe2000f8e3c3f */
[----:B------:R-:W-:Y:S01]  /*1470*/  IMAD.WIDE R14, R17, 0x10, R14 ;  /* 0x00000010110e7825 */ /* 0x000fe200078e020e */
[----:B------:R-:W-:Y:S01]  /*1480*/  ULEA UR11, UR11, UR22, 0x3 ;  /* 0x000000160b0b7291 */ /* 0x000fe2000f8e183f */
[----:B------:R-:W-:-:S02]  /*1490*/  ULDC UR6, c[0x0][0x284] ;  /* 0x0000a10000067ab9 */ /* 0x000fc40000000800 */
[----:B------:R-:W-:-:S09]  /*14a0*/  VIADD R13, R13, UR6 ;  /* 0x000000060d0d7c36 */ /* 0x000fd20008000000 */
.L_x_170:
[----:B------:R-:W-:Y:S01]  /*14b0*/  SHF.L.U32 R16, R148, 0x1f, RZ ;  /* 0x0000001f94107819 */ /* 0x000fe200000006ff */
[----:B------:R-:W0:Y:S01]  /*14c0*/  LDC R17, c[0x0][0x28c] ;  /* 0x0000a300ff117b82 */ /* 0x000e220000000800 */
[----:B------:R-:W-:Y:S01]  /*14d0*/  UMOV UR6, URZ ;  /* 0x0000003f00067c82 */ /* 0x000fe20008000000 */
[----:B------:R-:W-:Y:S01]  /*14e0*/  UMOV UR20, UR5 ;  /* 0x0000000500147c82 */ /* 0x000fe20008000000 */
[----:B-1----:R-:W1:Y:S01]  /*14f0*/  SYNCS.PHASECHK.TRANS64.TRYWAIT P0, [UR11+-0x8], R16 ;  /* 0xfffff810ff0075a7 */ /* 0x002e62000800014b */
[----:B0-----:R-:W-:Y:S01]  /*1500*/  ISETP.GE.AND P1, PT, R17, 0x1, PT ;  /* 0x000000011100780c */ /* 0x001fe20003f26270 */
[----:B-1-34-:R-:W-:-:S12]  /*1510*/  @!P0 BRA `(.L_x_16) ;  /* 0x0000007c008c8947 */ /* 0x01afd80003800000 */
.L_x_197:
[----:B------:R-:W-:Y:S01]  /*1520*/  UMOV UR7, URZ ;  /* 0x0000003f00077c82 */ /* 0x000fe20008000000 */
[----:B------:R-:W-:Y:S01]  /*1530*/  UMOV UR8, URZ ;  /* 0x0000003f00087c82 */ /* 0x000fe20008000000 */
[----:B------:R-:W-:Y:S02]  /*1540*/  CS2R R22, SRZ ;  /* 0x0000000000167805 */ /* 0x000fe4000001ff00 */
[----:B------:R-:W-:Y:S02]  /*1550*/  CS2R R20, SRZ ;  /* 0x0000000000147805 */ /* 0x000fe4000001ff00 */
[----:B------:R-:W-:Y:S02]  /*1560*/  CS2R R88, SRZ ;  /* 0x0000000000587805 */ /* 0x000fe4000001ff00 */
[----:B------:R-:W-:Y:S02]  /*1570*/  CS2R R90, SRZ ;  /* 0x00000000005a7805 */ /* 0x000fe4000001ff00 */
[----:B------:R-:W-:-:S02]  /*1580*/  CS2R R92, SRZ ;  /* 0x00000000005c7805 */ /* 0x000fc4000001ff00 */
[----:B------:R-:W-:Y:S02]  /*1590*/  CS2R R94, SRZ ;  /* 0x00000000005e7805 */ /* 0x000fe4000001ff00 */
        /* <DEDUP_REMOVED lines=24> */
[----:B------:R-:W-:Y:S01]  /*1720*/  CS2R R144, SRZ ;  /* 0x0000000000907805 */ /* 0x000fe2000001ff00 */
[----:B------:R-:W-:Y:S01]  /*1730*/  IMAD.MOV.U32 R147, RZ, RZ, RZ ;  /* 0x000000ffff937224 */ /* 0x000fe200078e00ff */
[----:B------:R-:W-:Y:S01]  /*1740*/  CS2R R24, SRZ ;  /* 0x0000000000187805 */ /* 0x000fe2000001ff00 */
[----:B------:R-:W-:Y:S01]  /*1750*/  IMAD.MOV.U32 R149, RZ, RZ, RZ ;  /* 0x000000ffff957224 */ /* 0x000fe200078e00ff */
[----:B------:R-:W-:Y:S01]  /*1760*/  CS2R R26, SRZ ;  /* 0x00000000001a7805 */ /* 0x000fe2000001ff00 */
[----:B------:R-:W-:Y:S01]  /*1770*/  IMAD.U32 R19, RZ, RZ, UR4 ;  /* 0x00000004ff137e24 */ /* 0x000fe2000f8e00ff */
        /* <DEDUP_REMOVED lines=29> */
[----:B------:R-:W-:Y:S01]  /*1950*/  CS2R R86, SRZ ;  /* 0x0000000000567805 */ /* 0x000fe2000001ff00 */
[----:B------:R-:W-:Y:S06]  /*1960*/  @!P1 BRA `(.L_x_17) ;  /* 0x00000008006c9947 */ /* 0x000fec0003800000 */
[----:B------:R-:W-:-:S13]  /*1970*/  ISETP.NE.AND P1, PT, R146, 0x3, PT ;  /* 0x000000039200780c */ /* 0x000fda0003f25270 */
[----:B------:R-:W-:Y:S05]  /*1980*/  @!P1 BRA `(.L_x_18) ;  /* 0x0000000000049947 */ /* 0x000fea0003800000 */
[----:B------:R-:W-:Y:S01]  /*1990*/  BPT.TRAP 0x1 ;  /* 0x000000040000795c */ /* 0x000fe20000300000 */
.L_x_18:
[----:B------:R-:W-:Y:S01]  /*19a0*/  ULEA UR6, UR5, UR9, 0x3 ;  /* 0x0000000905067291 */ /* 0x000fe2000f8e183f */
[----:B0-----:R-:W-:-:S05]  /*19b0*/  IMAD.U32 R16, RZ, RZ, UR4 ;  /* 0x00000004ff107e24 */ /* 0x001fca000f8e00ff */
[----:B------:R-:W-:-:S04]  /*19c0*/  SHF.L.U32 R16, R16, 0x1f, RZ ;  /* 0x0000001f10107819 */ /* 0x000fc800000006ff */
[----:B------:R0:W1:Y:S01]  /*19d0*/  SYNCS.PHASECHK.TRANS64.TRYWAIT P0, [UR6], R16 ;  /* 0x00000010ff0075a7 */ /* 0x0000620008000146 */
[----:B------:R-:W-:Y:S05]  /*19e0*/  @!P1 BRA `(.L_x_19) ;  /* 0x0000000000049947 */ /* 0x000fea0003800000 */
[----:B------:R-:W-:Y:S01]  /*19f0*/  BPT.TRAP 0x1 ;  /* 0x000000040000795c */ /* 0x000fe20000300000 */
.L_x_19:
[----:B-1----:R-:W-:Y:S05]  /*1a00*/  @P0 BRA `(.L_x_20) ;  /* 0x0000000000080947 */ /* 0x002fea0003800000 */
[----:B------:R-:W1:Y:S02]  /*1a10*/  SYNCS.PHASECHK.TRANS64.TRYWAIT P0, [UR6], R16 ;  /* 0x00000010ff0075a7 */ /* 0x000e640008000146 */
[----:B-1----:R-:W-:Y:S05]  /*1a20*/  @!P0 BRA `(.L_x_21) ;  /* 0x0000007800608947 */ /* 0x002fea0003800000 */
.L_x_20:
[----:B------:R-:W-:Y:S01]  /*1a30*/  UIADD3 UR6, UR9, 0x180, URZ ;  /* 0x0000018009067890 */ /* 0x000fe2000fffe03f */
[----:B------:R-:W-:Y:S01]  /*1a40*/  WARPGROUP.ARRIVE ;  /* 0x00000000000079c5 */ /* 0x000fe20000000000 */
[----:B------:R-:W-:Y:S01]  /*1a50*/  UIADD3 UR7, UR9, 0x12180, URZ ;  /* 0x0001218009077890 */ /* 0x000fe2000fffe03f */
[----:B------:R-:W-:Y:S01]  /*1a60*/  CS2R R22, SRZ ;  /* 0x0000000000167805 */ /* 0x000fe2000001ff00 */
[----:B------:R-:W-:Y:S01]  /*1a70*/  USHF.R.U32.HI UR6, URZ, 0x4, UR6 ;  /* 0x000000043f067899 */ /* 0x000fe20008011606 */
[----:B------:R-:W-:Y:S01]  /*1a80*/  CS2R R20, SRZ ;  /* 0x0000000000147805 */ /* 0x000fe2000001ff00 */
[----:B------:R-:W-:Y:S01]  /*1a90*/  USHF.R.U32.HI UR7, URZ, 0x4, UR7 ;  /* 0x000000043f077899 */ /* 0x000fe20008011607 */
[----:B------:R-:W-:Y:S01]  /*1aa0*/  CS2R R88, SRZ ;  /* 0x0000000000587805 */ /* 0x000fe2000001ff00 */
[----:B------:R-:W-:Y:S01]  /*1ab0*/  ULOP3.LUT UR6, UR6, 0x3fff, URZ, 0xc0, !UPT ;  /* 0x00003fff06067892 */ /* 0x000fe2000f8ec03f */
[----:B------:R-:W-:Y:S01]  /*1ac0*/  CS2R R90, SRZ ;  /* 0x00000000005a7805 */ /* 0x000fe2000001ff00 */
[----:B------:R-:W-:Y:S01]  /*1ad0*/  ULOP3.LUT UR7, UR7, 0x3fff, URZ, 0xc0, !UPT ;  /* 0x00003fff07077892 */ /* 0x000fe2000f8ec03f */
[----:B------:R-:W-:Y:S01]  /*1ae0*/  CS2R R92, SRZ ;  /* 0x00000000005c7805 */ /* 0x000fe2000001ff00 */
[----:B------:R-:W-:Y:S01]  /*1af0*/  ULOP3.LUT UR6, UR6, 0x10000, URZ, 0xfc, !UPT ;  /* 0x0001000006067892 */ /* 0x000fe2000f8efc3f */
[----:B------:R-:W-:Y:S01]  /*1b00*/  CS2R R94, SRZ ;  /* 0x00000000005e7805 */ /* 0x000fe2000001ff00 */
[----:B------:R-:W-:Y:S01]  /*1b10*/  ULOP3.LUT UR7, UR7, 0x10000, URZ, 0xfc, !UPT ;  /* 0x0001000007077892 */ /* 0x000fe2000f8efc3f */
[----:B------:R-:W-:Y:S01]  /*1b20*/  CS2R R96, SRZ ;  /* 0x0000000000607805 */ /* 0x000fe2000001ff00 */
[----:B------:R-:W-:Y:S01]  /*1b30*/  ULEA UR6, UR5, UR6, 0x9 ;  /* 0x0000000605067291 */ /* 0x000fe2000f8e483f */
[----:B------:R-:W-:Y:S01]  /*1b40*/  CS2R R98, SRZ ;  /* 0x0000000000627805 */ /* 0x000fe2000001ff00 */
[----:B------:R-:W-:Y:S01]  /*1b50*/  ULEA UR7, UR5, UR7, 0xa ;  /* 0x0000000705077291 */ /* 0x000fe2000f8e503f */
[----:B------:R-:W-:Y:S01]  /*1b60*/  CS2R R100, SRZ ;  /* 0x0000000000647805 */ /* 0x000fe2000001ff00 */
[----:B------:R-:W-:Y:S01]  /*1b70*/  UMOV UR17, 0x40000040 ;  /* 0x4000004000117882 */ /* 0x000fe20000000000 */
[----:B------:R-:W-:Y:S01]  /*1b80*/  UMOV UR19, 0x40000040 ;  /* 0x4000004000137882 */ /* 0x000fe20000000000 */
[----:B------:R-:W-:Y:S01]  /*1b90*/  CS2R R102, SRZ ;  /* 0x0000000000667805 */ /* 0x000fe2000001ff00 */
[----:B------:R-:W-:Y:S01]  /*1ba0*/  UMOV UR16, UR6 ;  /* 0x0000000600107c82 */ /* 0x000fe20008000000 */
[----:B------:R-:W-:Y:S01]  /*1bb0*/  CS2R R104, SRZ ;  /* 0x0000000000687805 */ /* 0x000fe2000001ff00 */
[----:B------:R-:W-:Y:S01]  /*1bc0*/  UMOV UR18, UR7 ;  /* 0x0000000700127c82 */ /* 0x000fe20008000000 */
[----:B------:R-:W-:Y:S01]  /*1bd0*/  CS2R R106, SRZ ;  /* 0x00000000006a7805 */ /* 0x000fe2000001ff00 */
[----:B------:R-:W-:Y:S01]  /*1be0*/  QGMMA.64x128x32.F32.E5M2.E5M2 R24, gdesc[UR16], RZ, !UPT ;  /* 0x01e00000101879f3 */ /* 0x000fe2000c7038ff */
[----:B------:R-:W-:Y:S01]  /*1bf0*/  UIADD3 UR16, UR6, 0x2, URZ ;  /* 0x0000000206107890 */ /* 0x000fe2000fffe03f */
[----:B------:R-:W-:Y:S01]  /*1c00*/  CS2R R108, SRZ ;  /* 0x00000000006c7805 */ /* 0x000fe2000001ff00 */
[----:B------:R-:W-:Y:S01]  /*1c10*/  UIADD3 UR18, UR7, 0x2, URZ ;  /* 0x0000000207127890 */ /* 0x000fe2000fffe03f */
[----:B------:R-:W-:Y:S01]  /*1c20*/  CS2R R110, SRZ ;  /* 0x00000000006e7805 */ /* 0x000fe2000001ff00 */
[----:B------:R-:W-:Y:S01]  /*1c30*/  UMOV UR17, 0x40000040 ;  /* 0x4000004000117882 */ /* 0x000fe20000000000 */
[----:B------:R-:W-:Y:S01]  /*1c40*/  UMOV UR19, 0x40000040 ;  /* 0x4000004000137882 */ /* 0x000fe20000000000 */
        /* <DEDUP_REMOVED lines=17> */
[----:B------:R-:W-:Y:S02]  /*1d60*/  IMAD.MOV.U32 R147, RZ, RZ, RZ ;  /* 0x000000ffff937224 */ /* 0x000fe400078e00ff */
[----:B------:R-:W-:Y:S01]  /*1d70*/  IMAD.MOV.U32 R149, RZ, RZ, RZ ;  /* 0x000000ffff957224 */ /* 0x000fe200078e00ff */
[----:B------:R-:W-:Y:S01]  /*1d80*/  QGMMA.64x128x32.F32.E5M2.E5M2 R24, gdesc[UR16], R24 ;  /* 0x01e00000101879f3 */ /* 0x000fe20008703818 */
[----:B------:R-:W-:-:S02]  /*1d90*/  UIADD3 UR16, UR6, 0x4, URZ ;  /* 0x0000000406107890 */ /* 0x000fc4000fffe03f */
[----:B------:R-:W-:Y:S01]  /*1da0*/  UIADD3 UR18, UR7, 0x4, URZ ;  /* 0x0000000407127890 */ /* 0x000fe2000fffe03f */
[----:B------:R-:W-:Y:S01]  /*1db0*/  UMOV UR17, 0x40000040 ;  /* 0x4000004000117882 */ /* 0x000fe20000000000 */
[----:B------:R-:W-:-:S07]  /*1dc0*/  UMOV UR19, 0x40000040 ;  /* 0x4000004000137882 */ /* 0x000fce0000000000 */
[----:B------:R-:W-:Y:S01]  /*1dd0*/  QGMMA.64x128x32.F32.E5M2.E5M2 R24, gdesc[UR16], R24 ;  /* 0x01e00000101879f3 */ /* 0x000fe20008703818 */
[----:B------:R-:W-:Y:S02]  /*1de0*/  UIADD3 UR18, UR7, 0x6, URZ ;  /* 0x0000000607127890 */ /* 0x000fe4000fffe03f */
[----:B------:R-:W-:Y:S01]  /*1df0*/  UIADD3 UR16, UR6, 0x6, URZ ;  /* 0x0000000606107890 */ /* 0x000fe2000fffe03f */
[----:B------:R-:W-:Y:S01]  /*1e00*/  ULDC UR7, c[0x0][0x50c] ;  /* 0x0001430000077ab9 */ /* 0x000fe20000000800 */
[----:B------:R-:W-:Y:S01]  /*1e10*/  UMOV UR17, 0x40000040 ;  /* 0x4000004000117882 */ /* 0x000fe20000000000 */
[----:B------:R-:W-:Y:S01]  /*1e20*/  UISETP.NE.AND UP0, UPT, UR7, 0x4, UPT ;  /* 0x000000040700788c */ /* 0x000fe2000bf05270 */
[----:B------:R-:W-:Y:S01]  /*1e30*/  UMOV UR19, 0x40000040 ;  /* 0x4000004000137882 */ /* 0x000fe20000000000 */
[----:B------:R-:W-:Y:S02]  /*1e40*/  UMOV UR6, 0x4 ;  /* 0x0000000400067882 */ /* 0x000fe40000000000 */
[----:B------:R-:W-:-:S06]  /*1e50*/  USEL UR7, URZ, 0x1, UP0 ;  /* 0x000000013f077887 */ /* 0x000fcc0008000000 */
[----:B------:R-:W-:Y:S01]  /*1e60*/  ISETP.NE.AND P0, PT, RZ, UR7, PT ;  /* 0x00000007ff007c0c */ /* 0x000fe2000bf05270 */
[----:B------:R-:W-:-:S12]  /*1e70*/  QGMMA.64x128x32.F32.E5M2.E5M2 R24, gdesc[UR16], R24, gsb0 ;  /* 0x01e00000101879f3 */ /* 0x000fd80008003818 */
[----:B------:R-:W-:Y:S05]  /*1e80*/  @!P0 BRA `(.L_x_22) ;  /* 0x0000000400088947 */ /* 0x000fea0003800000 */
[----:B------:R-:W-:Y:S02]  /*1e90*/  WARPGROUP.DEPBAR.LE gsb0, 0x0 ;  /* 0x00008000000079c5 */ /* 0x000fe40000010000 */
[----:B------:R-:W-:-:S01]  /*1ea0*/  FADD R149, RZ, R24 ;  /* 0x00000018ff957221 */ /* 0x000fc20000000000 */
[----:B------:R-:W-:Y:S01]  /*1eb0*/  FADD R144, RZ, R25 ;  /* 0x00000019ff907221 */ /* 0x000fe20000000000 */
        /* <DEDUP_REMOVED lines=62> */
[----:B------:R-:W-:-:S06]  /*22a0*/  UMOV UR6, URZ ;  /* 0x0000003f00067c82 */ /* 0x000fcc0008000000 */
.L_x_22:
[----:B------:R-:W-:-:S04]  /*22b0*/  UIADD3 UR20, UR5, 0x1, URZ ;  /* 0x0000000105147890 */ /* 0x000fc8000fffe03f */
[----:B------:R-:W-:-:S04]  /*22c0*/  UISETP.NE.AND UP0, UPT, UR20, 0x9, UPT ;  /* 0x000000091400788c */ /* 0x000fc8000bf05270 */
[----:B------:R-:W-:Y:S02]  /*22d0*/  USEL UR8, URZ, 0x1, UP0 ;  /* 0x000000013f087887 */ /* 0x000fe40008000000 */
[----:B------:R-:W-:Y:S02]  /*22e0*/  USEL UR20, UR20, URZ, UP0 ;  /* 0x0000003f14147287 */ /* 0x000fe40008000000 */
[----:B------:R-:W-:-:S06]  /*22f0*/  ULOP3.LUT UR8, UR4, UR8, URZ, 0x3c, !UPT ;  /* 0x0000000804087292 */ /* 0x000fcc000f8e3c3f */
[----:B------:R-:W-:Y:S01]  /*2300*/  IMAD.U32 R19, RZ, RZ, UR8 ;  /* 0x00000008ff137e24 */ /* 0x000fe2000f8e00ff */
[----:B------:R-:W-:-:S06]  /*2310*/  UMOV UR8, 0x1 ;  /* 0x0000000100087882 */ /* 0x000fcc0000000000 */
.L_x_17:
[----:B------:R-:W-:-:S06]  /*2320*/  UISETP.GE.AND UP0, UPT, UR10, 0x1, UPT ;  /* 0x000000010a00788c */ /* 0x000fcc000bf06270 */
[----:B------:R-:W-:-:S13]  /*2330*/  PLOP3.LUT P0, PT, PT, PT, UP0, 0x80, 0x0 ;  /* 0x000000000000781c */ /* 0x000fda0003f0f008 */
[----:B------:R-:W-:Y:S05]  /*2340*/  @!P0 BRA `(.L_x_23) ;  /* 0x0000000800348947 */ /* 0x000fea0003800000 */
[----:B01----:R-:W-:Y:S01]  /*2350*/  IMAD.U32 R16, RZ, RZ, UR10 ;  /* 0x0000000aff107e24 */ /* 0x003fe2000f8e00ff */
[----:B------:R-:W-:Y:S01]  /*2360*/  UMOV UR24, UR5 ;  /* 0x0000000500187c82 */ /* 0x000fe20008000000 */
[----:B------:R-:W-:-:S05]  /*2370*/  ULDC UR25, c[0x0][0x50c] ;  /* 0x0001430000197ab9 */ /* 0x000fca0000000800 */
.L_x_31:
[----:B------:R-:W-:-:S13]  /*2380*/  ISETP.NE.AND P1, PT, R146, 0x3, PT ;  /* 0x000000039200780c */ /* 0x000fda0003f25270 */
[----:B01----:R-:W-:Y:S05]  /*2390*/  @!P1 BRA `(.L_x_24) ;  /* 0x0000000000049947 */ /* 0x003fea0003800000 */
[----:B------:R-:W-:Y:S01]  /*23a0*/  BPT.TRAP 0x1 ;  /* 0x000000040000795c */ /* 0x000fe20000300000 */
.L_x_24:
[----:B------:R-:W-:Y:S01]  /*23b0*/  ULEA UR16, UR20, UR9, 0x3 ;  /* 0x0000000914107291 */ /* 0x000fe2000f8e183f */
[----:B------:R-:W-:-:S08]  /*23c0*/  SHF.L.U32 R17, R19, 0x1f, RZ ;  /* 0x0000001f13117819 */ /* 0x000fd000000006ff */
[----:B------:R0:W1:Y:S01]  /*23d0*/  SYNCS.PHASECHK.TRANS64.TRYWAIT P0, [UR16], R17 ;  /* 0x00000011ff0075a7 */ /* 0x0000620008000150 */
[----:B------:R-:W-:Y:S05]  /*23e0*/  @!P1 BRA `(.L_x_25) ;  /* 0x0000000000049947 */ /* 0x000fea0003800000 */
[----:B------:R-:W-:Y:S01]  /*23f0*/  BPT.TRAP 0x1 ;  /* 0x000000040000795c */ /* 0x000fe20000300000 */
.L_x_25:
[----:B-1----:R-:W-:Y:S05]  /*2400*/  @P0 BRA `(.L_x_26) ;  /* 0x0000000000080947 */ /* 0x002fea0003800000 */
[----:B------:R-:W1:Y:S02]  /*2410*/  SYNCS.PHASECHK.TRANS64.TRYWAIT P0, [UR16], R17 ;  /* 0x00000011ff0075a7 */ /* 0x000e640008000150 */
[----:B-1----:R-:W-:Y:S05]  /*2420*/  @!P0 BRA `(.L_x_27) ;  /* 0x0000006c00f88947 */ /* 0x002fea0003800000 */
.L_x_26:
[----:B------:R-:W-:Y:S01]  /*2430*/  UIADD3 UR16, UR9, 0x180, URZ ;  /* 0x0000018009107890 */ /* 0x000fe2000fffe03f */
[----:B------:R-:W-:Y:S01]  /*2440*/  WARPGROUP.ARRIVE ;  /* 0x00000000000079c5 */ /* 0x000fe20000000000 */
[----:B------:R-:W-:Y:S02]  /*2450*/  UIADD3 UR17, UR9, 0x12180, URZ ;  /* 0x0001218009117890 */ /* 0x000fe4000fffe03f */
[----:B------:R-:W-:Y:S02]  /*2460*/  UISETP.NE.AND UP0, UPT, UR7, URZ, UPT ;  /* 0x0000003f0700728c */ /* 0x000fe4000bf05270 */
[----:B------:R-:W-:Y:S02]  /*2470*/  USHF.R.U32.HI UR16, URZ, 0x4, UR16 ;  /* 0x000000043f107899 */ /* 0x000fe40008011610 */
[----:B------:R-:W-:Y:S02]  /*2480*/  USHF.R.U32.HI UR17, URZ, 0x4, UR17 ;  /* 0x000000043f117899 */ /* 0x000fe40008011611 */
[----:B------:R-:W-:-:S02]  /*2490*/  USEL UR8, UR8, URZ, !UP0 ;  /* 0x0000003f08087287 */ /* 0x000fc4000c000000 */
[----:B------:R-:W-:Y:S02]  /*24a0*/  ULOP3.LUT UR16, UR16, 0x3fff, URZ, 0xc0, !UPT ;  /* 0x00003fff10107892 */ /* 0x000fe4000f8ec03f */
[----:B------:R-:W-:Y:S02]  /*24b0*/  ULOP3.LUT UR17, UR17, 0x3fff, URZ, 0xc0, !UPT ;  /* 0x00003fff11117892 */ /* 0x000fe4000f8ec03f */
[----:B------:R-:W-:Y:S02]  /*24c0*/  UISETP.NE.U32.AND UP0, UPT, UR8, URZ, UPT ;  /* 0x0000003f0800728c */ /* 0x000fe4000bf05070 */
[----:B------:R-:W-:Y:S02]  /*24d0*/  ULOP3.LUT UR7, UR16, 0x10000, URZ, 0xfc, !UPT ;  /* 0x0001000010077892 */ /* 0x000fe4000f8efc3f */
[----:B------:R-:W-:Y:S02]  /*24e0*/  ULOP3.LUT UR8, UR17, 0x10000, URZ, 0xfc, !UPT ;  /* 0x0001000011087892 */ /* 0x000fe4000f8efc3f */
[----:B------:R-:W-:-:S02]  /*24f0*/  ULEA UR7, UR20, UR7, 0x9 ;  /* 0x0000000714077291 */ /* 0x000fc4000f8e483f */
[----:B------:R-:W-:Y:S01]  /*2500*/  ULEA UR8, UR20, UR8, 0xa ;  /* 0x0000000814087291 */ /* 0x000fe2000f8e503f */
[----:B------:R-:W-:Y:S01]  /*2510*/  UMOV UR17, 0x40000040 ;  /* 0x4000004000117882 */ /* 0x000fe20000000000 */
[----:B------:R-:W-:Y:S01]  /*2520*/  UMOV UR19, 0x40000040 ;  /* 0x4000004000137882 */ /* 0x000fe20000000000 */
[----:B------:R-:W-:Y:S02]  /*2530*/  UIADD3 UR6, UR6, 0x4, URZ ;  /* 0x0000000406067890 */ /* 0x000fe4000fffe03f */
[----:B------:R-:W-:Y:S02]  /*2540*/  UMOV UR16, UR7 ;  /* 0x0000000700107c82 */ /* 0x000fe40008000000 */
[----:B------:R-:W-:Y:S02]  /*2550*/  UMOV UR18, UR8 ;  /* 0x0000000800127c82 */ /* 0x000fe40008000000 */
[----:B------:R-:W-:Y:S01]  /*2560*/  QGMMA.64x128x32.F32.E5M2.E5M2 R24, gdesc[UR16], R24, UP0 ;  /* 0x01e00000101879f3 */ /* 0x000fe2000bf03818 */
[----:B------:R-:W-:-:S02]  /*2570*/  UIADD3 UR16, UR7, 0x2, URZ ;  /* 0x0000000207107890 */ /* 0x000fc4000fffe03f */
[----:B------:R-:W-:Y:S01]  /*2580*/  UIADD3 UR18, UR8, 0x2, URZ ;  /* 0x0000000208127890 */ /* 0x000fe2000fffe03f */
[----:B------:R-:W-:Y:S01]  /*2590*/  UMOV UR17, 0x40000040 ;  /* 0x4000004000117882 */ /* 0x000fe20000000000 */
[----:B------:R-:W-:Y:S01]  /*25a0*/  UMOV UR19, 0x40000040 ;  /* 0x4000004000137882 */ /* 0x000fe20000000000 */
[----:B------:R-:W-:-:S06]  /*25b0*/  UISETP.NE.AND UP0, UPT, UR6, UR25, UPT ;  /* 0x000000190600728c */ /* 0x000fcc000bf05270 */
[----:B------:R-:W-:Y:S01]  /*25c0*/  QGMMA.64x128x32.F32.E5M2.E5M2 R24, gdesc[UR16], R24 ;  /* 0x01e00000101879f3 */ /* 0x000fe20008703818 */
[----:B------:R-:W-:Y:S02]  /*25d0*/  UIADD3 UR16, UR7, 0x4, URZ ;  /* 0x0000000407107890 */ /* 0x000fe4000fffe03f */
[----:B------:R-:W-:Y:S01]  /*25e0*/  UIADD3 UR18, UR8, 0x4, URZ ;  /* 0x0000000408127890 */ /* 0x000fe2000fffe03f */
[----:B------:R-:W-:Y:S01]  /*25f0*/  UMOV UR17, 0x40000040 ;  /* 0x4000004000117882 */ /* 0x000fe20000000000 */
[----:B------:R-:W-:-:S07]  /*2600*/  UMOV UR19, 0x40000040 ;  /* 0x4000004000137882 */ /* 0x000fce0000000000 */
[----:B------:R-:W-:Y:S01]  /*2610*/  QGMMA.64x128x32.F32.E5M2.E5M2 R24, gdesc[UR16], R24 ;  /* 0x01e00000101879f3 */ /* 0x000fe20008703818 */
[----:B------:R-:W-:Y:S02]  /*2620*/  UIADD3 UR16, UR7, 0x6, URZ ;  /* 0x0000000607107890 */ /* 0x000fe4000fffe03f */
[----:B------:R-:W-:Y:S01]  /*2630*/  UIADD3 UR18, UR8, 0x6, URZ ;  /* 0x0000000608127890 */ /* 0x000fe2000fffe03f */
[----:B------:R-:W-:Y:S01]  /*2640*/  UMOV UR17, 0x40000040 ;  /* 0x4000004000117882 */ /* 0x000fe20000000000 */
[----:B------:R-:W-:Y:S01]  /*2650*/  UMOV UR19, 0x40000040 ;  /* 0x4000004000137882 */ /* 0x000fe20000000000 */
[----:B------:R-:W-:-:S06]  /*2660*/  USEL UR7, URZ, 0x1, UP0 ;  /* 0x000000013f077887 */ /* 0x000fcc0008000000 */
[----:B------:R-:W-:Y:S01]  /*2670*/  ISETP.NE.AND P0, PT, RZ, UR7, PT ;  /* 0x00000007ff007c0c */ /* 0x000fe2000bf05270 */
[----:B------:R-:W-:Y:S03]  /*2680*/  QGMMA.64x128x32.F32.E5M2.E5M2 R24, gdesc[UR16], R24, gsb0 ;  /* 0x01e00000101879f3 */ /* 0x000fe60008003818 */
[----:B------:R-:W-:-:S09]  /*2690*/  WARPGROUP.DEPBAR.LE gsb0, 0x1 ;  /* 0x00008000000079c5 */ /* 0x000fd20000010100 */
[----:B------:R-:W-:Y:S05]  /*26a0*/  @!P0 BRA `(.L_x_28) ;  /* 0x0000000400088947 */ /* 0x000fea0003800000 */
[----:B------:R-:W-:Y:S02]  /*26b0*/  WARPGROUP.DEPBAR.LE gsb0, 0x0 ;  /* 0x00008000000079c5 */ /* 0x000fe40000010000 */
[----:B------:R-:W-:-:S01]  /*26c0*/  FADD R149, R24, R149 ;  /* 0x0000009518957221 */ /* 0x000fc20000000000 */
[----:B------:R-:W-:Y:S01]  /*26d0*/  FADD R144, R25, R144 ;  /* 0x0000009019907221 */ /* 0x000fe20000000000 */
        /* <DEDUP_REMOVED lines=62> */
[----:B------:R-:W-:-:S06]  /*2ac0*/  UMOV UR6, URZ ;  /* 0x0000003f00067c82 */ /* 0x000fcc0008000000 */
.L_x_28:
[----:B------:R-:W-:Y:S05]  /*2ad0*/  @!P1 BRA `(.L_x_29) ;  /* 0x0000000000049947 */ /* 0x000fea0003800000 */
[----:B------:R-:W-:Y:S01]  /*2ae0*/  BPT.TRAP 0x1 ;  /* 0x000000040000795c */ /* 0x000fe20000300000 */
.L_x_29:
[----:B------:R-:W-:Y:S01]  /*2af0*/  ULEA UR8, UR24, UR9, 0x3 ;  /* 0x0000000918087291 */ /* 0x000fe2000f8e183f */
[----:B------:R-:W-:-:S03]  /*2b00*/  ISETP.GT.U32.AND P0, PT, R7, 0x1, PT ;  /* 0x000000010700780c */ /* 0x000fc60003f04070 */
[----:B------:R-:W-:-:S04]  /*2b10*/  UIADD3 UR8, UR8, 0x48, URZ ;  /* 0x0000004808087890 */ /* 0x000fc8000fffe03f */
[----:B------:R-:W-:-:S09]  /*2b20*/  UPRMT UR8, URZ, 0x654, UR8 ;  /* 0x000006543f087896 */ /* 0x000fd20008000008 */
[----:B------:R-:W-:Y:S01]  /*2b30*/  SYNCS.ARRIVE.TRANS64.RED.A1T0 RZ, [UR8], RZ ;  /* 0x000000ffffff79a7 */ /* 0x000fe20008100408 */
[----:B------:R-:W-:Y:S05]  /*2b40*/  @P0 BRA `(.L_x_30) ;  /* 0x0000000000040947 */ /* 0x000fea0003800000 */
[----:B------:R-:W-:Y:S01]  /*2b50*/  BPT.TRAP 0x1 ;  /* 0x000000040000795c */ /* 0x000fe20000300000 */
.L_x_30:
[----:B------:R-:W-:Y:S01]  /*2b60*/  UIADD3 UR20, UR20, 0x1, URZ ;  /* 0x0000000114147890 */ /* 0x000fe2000fffe03f */
[C---:B------:R-:W-:Y:S01]  /*2b70*/  ISETP.GT.AND P0, PT, R16.reuse, 0x1, PT ;  /* 0x000000011000780c */ /* 0x040fe20003f04270 */
[----:B------:R-:W-:Y:S01]  /*2b80*/  UIADD3 UR24, UR24, 0x1, URZ ;  /* 0x0000000118187890 */ /* 0x000fe2000fffe03f */
[----:B------:R-:W-:Y:S01]  /*2b90*/  VIADD R16, R16, 0xffffffff ;  /* 0xffffffff10107836 */ /* 0x000fe20000000000 */
[----:B------:R-:W-:Y:S02]  /*2ba0*/  UISETP.NE.AND UP0, UPT, UR20, 0x9, UPT ;  /* 0x000000091400788c */ /* 0x000fe4000bf05270 */
[----:B------:R-:W-:Y:S02]  /*2bb0*/  UISETP.NE.AND UP1, UPT, UR24, 0x9, UPT ;  /* 0x000000091800788c */ /* 0x000fe4000bf25270 */
[----:B------:R-:W-:Y:S02]  /*2bc0*/  USEL UR8, URZ, 0x1, UP0 ;  /* 0x000000013f087887 */ /* 0x000fe40008000000 */
[----:B------:R-:W-:-:S02]  /*2bd0*/  USEL UR20, UR20, URZ, UP0 ;  /* 0x0000003f14147287 */ /* 0x000fc40008000000 */
[----:B------:R-:W-:Y:S02]  /*2be0*/  USEL UR24, UR24, URZ, UP1 ;  /* 0x0000003f18187287 */ /* 0x000fe40008800000 */
[----:B------:R-:W-:Y:S01]  /*2bf0*/  LOP3.LUT R19, R19, UR8, RZ, 0x3c, !PT ;  /* 0x0000000813137c12 */ /* 0x000fe2000f8e3cff */
[----:B------:R-:W-:Y:S01]  /*2c00*/  UMOV UR8, 0x1 ;  /* 0x0000000100087882 */ /* 0x000fe20000000000 */
[----:B------:R-:W-:Y:S08]  /*2c10*/  @P0 BRA `(.L_x_31) ;  /* 0xfffffff400d80947 */ /* 0x000ff0000383ffff */
.L_x_23:
[----:B------:R-:W-:Y:S01]  /*2c20*/  UISETP.NE.AND UP0, UPT, UR6, URZ, UPT ;  /* 0x0000003f0600728c */ /* 0x000fe2000bf05270 */
[----:B01----:R-:W0:Y:S01]  /*2c30*/  LDC R16, c[0x0][0x28c] ;  /* 0x0000a300ff107b82 */ /* 0x003e220000000800 */
[----:B------:R-:W-:Y:S02]  /*2c40*/  IMAD.U32 R17, RZ, RZ, UR23 ;  /* 0x00000017ff117e24 */ /* 0x000fe4000f8e00ff */
[----:B------:R-:W-:-:S06]  /*2c50*/  USEL UR6, URZ, 0x1, !UP0 ;  /* 0x000000013f067887 */ /* 0x000fcc000c000000 */
[----:B------:R-:W-:-:S13]  /*2c60*/  ISETP.NE.AND P0, PT, RZ, UR6, PT ;  /* 0x00000006ff007c0c */ /* 0x000fda000bf05270 */
[----:B------:R-:W-:Y:S05]  /*2c70*/  @!P0 BRA `(.L_x_32) ;  /* 0x0000000400048947 */ /* 0x000fea0003800000 */
[----:B------:R-:W-:Y:S02]  /*2c80*/  WARPGROUP.DEPBAR.LE gsb0, 0x0 ;  /* 0x00008000000079c5 */ /* 0x000fe40000010000 */
[----:B------:R-:W-:Y:S01]  /*2c90*/  FADD R149, R24, R149 ;  /* 0x0000009518957221 */ /* 0x000fe20000000000 */
        /* <DEDUP_REMOVED lines=62> */
[----:B------:R-:W-:-:S07]  /*3080*/  FADD R22, R22, R87 ;  /* 0x0000005716167221 */ /* 0x000fce0000000000 */
.L_x_32:
[----:B0-----:R-:W-:Y:S01]  /*3090*/  ISETP.GE.AND P0, PT, R16, 0x1, PT ;  /* 0x000000011000780c */ /* 0x001fe20003f06270 */
[----:B------:R0:W-:Y:S01]  /*30a0*/  SYNCS.ARRIVE.TRANS64.A1T0 RZ, [R17+UR22], RZ ;  /* 0x000000ff11ff79a7 */ /* 0x0001e20008100016 */
[----:B------:R-:W-:-:S11]  /*30b0*/  WARPGROUP.DEPBAR.LE gsb0, 0x0 ;  /* 0x00008000000079c5 */ /* 0x000fd60000010000 */
[----:B------:R-:W-:Y:S05]  /*30c0*/  @!P0 BRA `(.L_x_33) ;  /* 0x0000000000388947 */ /* 0x000fea0003800000 */
[----:B------:R-:W-:-:S13]  /*30d0*/  ISETP.NE.AND P0, PT, R146, 0x3, PT ;  /* 0x000000039200780c */ /* 0x000fda0003f05270 */
[----:B------:R-:W-:Y:S05]  /*30e0*/  @!P0 BRA `(.L_x_34) ;  /* 0x0000000000048947 */ /* 0x000fea0003800000 */
[----:B------:R-:W-:Y:S01]  /*30f0*/  BPT.TRAP 0x1 ;  /* 0x000000040000795c */ /* 0x000fe20000300000 */
.L_x_34:
[----:B------:R-:W-:Y:S01]  /*3100*/  UIADD3 UR8, UR10, UR5, URZ ;  /* 0x000000050a087290 */ /* 0x000fe2000fffe03f */
[----:B------:R-:W-:-:S03]  /*3110*/  ISETP.GT.U32.AND P0, PT, R7, 0x1, PT ;  /* 0x000000010700780c */ /* 0x000fc60003f04070 */
[----:B------:R-:W-:-:S04]  /*3120*/  UIMAD.WIDE.U32 UR6, UR8, 0x38e38e39, URZ ;  /* 0x38e38e39080678a5 */ /* 0x000fc8000f8e003f */
[----:B------:R-:W-:-:S04]  /*3130*/  USHF.R.U32.HI UR6, URZ, 0x1, UR7 ;  /* 0x000000013f067899 */ /* 0x000fc80008011607 */
[----:B------:R-:W-:-:S04]  /*3140*/  UIMAD UR8, UR6, -0x9, UR8 ;  /* 0xfffffff7060878a4 */ /* 0x000fc8000f8e0208 */
[----:B------:R-:W-:-:S04]  /*3150*/  ULEA UR8, UR8, UR9, 0x3 ;  /* 0x0000000908087291 */ /* 0x000fc8000f8e183f */
[----:B------:R-:W-:-:S04]  /*3160*/  UIADD3 UR8, UR8, 0x48, URZ ;  /* 0x0000004808087890 */ /* 0x000fc8000fffe03f */
[----:B------:R-:W-:-:S09]  /*3170*/  UPRMT UR8, URZ, 0x654, UR8 ;  /* 0x000006543f087896 */ /* 0x000fd20008000008 */
[----:B------:R-:W-:Y:S01]  /*3180*/  SYNCS.ARRIVE.TRANS64.RED.A1T0 RZ, [UR8], RZ ;  /* 0x000000ffffff79a7 */ /* 0x000fe20008100408 */
[----:B------:R-:W-:Y:S05]  /*3190*/  @P0 BRA `(.L_x_33) ;  /* 0x0000000000040947 */ /* 0x000fea0003800000 */
[----:B------:R-:W-:Y:S01]  /*31a0*/  BPT.TRAP 0x1 ;  /* 0x000000040000795c */ /* 0x000fe20000300000 */
.L_x_33:
[----:B------:R-:W-:Y:S01]  /*31b0*/  SHF.L.U32 R16, R148, 0x1f, RZ ;  /* 0x0000001f94107819 */ /* 0x000fe200000006ff */
[----:B------:R-:W-:Y:S01]  /*31c0*/  UIADD3 UR5, UR21, UR5, URZ ;  /* 0x0000000515057290 */ /* 0x000fe2000fffe03f */
[----:B------:R-:W1:Y:S01]  /*31d0*/  LDC R32, c[0x0][0x288] ;  /* 0x0000a200ff207b82 */ /* 0x000e620000000800 */
[----:B------:R-:W-:Y:S01]  /*31e0*/  UISETP.GE.U32.AND UP1, UPT, UR21, 0x9, UPT ;  /* 0x000000091500788c */ /* 0x000fe2000bf26070 */
[----:B------:R-:W-:Y:S01]  /*31f0*/  IMAD.SHL.U32 R26, R11, 0x2, RZ ;  /* 0x000000020b1a7824 */ /* 0x000fe200078e00ff */
[----:B------:R-:W-:Y:S02]  /*3200*/  UISETP.GT.U32.AND UP0, UPT, UR5, 0x8, UPT ;  /* 0x000000080500788c */ /* 0x000fe4000bf04070 */
[----:B------:R-:W-:Y:S02]  /*3210*/  UIMAD.WIDE.U32 UR6, UR5, 0x38e38e39, URZ ;  /* 0x38e38e39050678a5 */ /* 0x000fe4000f8e003f */
[----:B------:R-:W-:Y:S01]  /*3220*/  UISETP.LT.U32.AND UP0, UPT, UR21, 0x9, UP0 ;  /* 0x000000091500788c */ /* 0x000fe20008701070 */
[----:B------:R-:W2:Y:S01]  /*3230*/  SYNCS.PHASECHK.TRANS64.TRYWAIT P0, [UR11+0x8], R16 ;  /* 0x00000810ff0075a7 */ /* 0x000ea2000800014b */
[----:B------:R-:W-:Y:S01]  /*3240*/  USHF.R.U32.HI UR6, URZ, 0x1, UR7 ;  /* 0x000000013f067899 */ /* 0x000fe20008011607 */
[----:B------:R-:W-:Y:S01]  /*3250*/  SHF.R.S32.HI R27, RZ, 0x1f, R26 ;  /* 0x0000001fff1b7819 */ /* 0x000fe2000001141a */
[----:B------:R-:W-:-:S02]  /*3260*/  USEL UR8, URZ, 0x1, !UP0 ;  /* 0x000000013f087887 */ /* 0x000fc4000c000000 */
[----:B------:R-:W-:Y:S02]  /*3270*/  UIMAD UR5, UR6, -0x9, UR5 ;  /* 0xfffffff7060578a4 */ /* 0x000fe4000f8e0205 */
[----:B------:R-:W-:-:S04]  /*3280*/  ULOP3.LUT UR4, UR4, UR8, URZ, 0x3c, !UPT ;  /* 0x0000000804047292 */ /* 0x000fc8000f8e3c3f */
[----:B------:R-:W-:Y:S01]  /*3290*/  @UP1 ULOP3.LUT UR4, UR4, 0x1, UR6, 0x78, !UPT ;  /* 0x0000000104041892 */ /* 0x000fe2000f8e7806 */
[----:B-12---:R-:W-:Y:S11]  /*32a0*/  @!P0 BRA `(.L_x_35) ;  /* 0x0000006000708947 */ /* 0x006ff60003800000 */
.L_x_198:
[----:B------:R-:W-:Y:S01]  /*32b0*/  IMAD.SHL.U32 R28, R6, 0x40, RZ ;  /* 0x00000040061c7824 */ /* 0x000fe200078e00ff */
[----:B------:R-:W-:Y:S01]  /*32c0*/  ULDC UR8, c[0x0][0x284] ;  /* 0x0000a10000087ab9 */ /* 0x000fe20000000800 */
[----:B------:R-:W-:Y:S01]  /*32d0*/  IMAD.SHL.U32 R29, R5, 0x80, RZ ;  /* 0x00000080051d7824 */ /* 0x000fe200078e00ff */
[----:B------:R-:W-:Y:S01]  /*32e0*/  SHF.R.S32.HI R34, RZ, 0x1f, R4 ;  /* 0x0000001fff227819 */ /* 0x000fe20000011404 */
[----:B------:R-:W-:Y:S01]  /*32f0*/  ULDC.64 UR6, c[0x0][0x5d0] ;  /* 0x0001740000067ab9 */ /* 0x000fe20000000a00 */
[----:B------:R-:W-:Y:S01]  /*3300*/  ISETP.GE.AND P0, PT, R28, UR8, PT ;  /* 0x000000081c007c0c */ /* 0x000fe2000bf06270 */
[----:B0-----:R-:W-:Y:S01]  /*3310*/  IMAD.WIDE.U32 R16, R4, UR6, R26 ;  /* 0x0000000604107c25 */ /* 0x001fe2000f8e001a */
[----:B------:R-:W-:Y:S02]  /*3320*/  SHF.R.S32.HI R33, RZ, 0x1f, R29 ;  /* 0x0000001fff217819 */ /* 0x000fe4000001141d */
[C---:B------:R-:W-:Y:S01]  /*3330*/  ISETP.GE.OR P0, PT, R29.reuse, R32, P0 ;  /* 0x000000201d00720c */ /* 0x040fe20000706670 */
[----:B------:R-:W-:Y:S01]  /*3340*/  IMAD R5, R34, UR6, RZ ;  /* 0x0000000622057c24 */ /* 0x000fe2000f8e02ff */
[----:B------:R-:W-:-:S03]  /*3350*/  IADD3 R16, P1, R29, R16, RZ ;  /* 0x000000101d107210 */ /* 0x000fc60007f3e0ff */
[----:B------:R-:W-:-:S05]  /*3360*/  IMAD R5, R4, UR7, R5 ;  /* 0x0000000704057c24 */ /* 0x000fca000f8e0205 */
[----:B------:R-:W-:-:S03]  /*3370*/  IADD3.X R17, R33, R17, R5, P1, !PT ;  /* 0x0000001121117210 */ /* 0x000fc60000ffe405 */
[----:B------:R-:W-:Y:S05]  /*3380*/  @P0 BRA `(.L_x_36) ;  /* 0x0000004400b80947 */ /* 0x000fea0003800000 */
[----:B------:R-:W0:Y:S01]  /*3390*/  LDC.64 R30, c[0x0][0x5c8] ;  /* 0x00017200ff1e7b82 */ /* 0x000e220000000a00 */
[----:B------:R-:W-:Y:S01]  /*33a0*/  IMAD.WIDE R24, R6, 0x40, R14 ;  /* 0x0000004006187825 */ /* 0x000fe200078e020e */
[----:B------:R-:W-:Y:S01]  /*33b0*/  ULDC.64 UR6, c[0x0][0x5c0] ;  /* 0x0001700000067ab9 */ /* 0x000fe20000000a00 */
[----:B------:R-:W-:Y:S02]  /*33c0*/  BSSY B0, `(.L_x_36) ;  /* 0x000046a000007945 */ /* 0x000fe40003800000 */
[----:B------:R-:W-:-:S04]  /*33d0*/  IMAD R6, R11, -0x2, R32 ;  /* 0xfffffffe0b067824 */ /* 0x000fc800078e0220 */
[----:B------:R-:W-:Y:S02]  /*33e0*/  IMAD.IADD R6, R6, 0x1, -R29 ;  /* 0x0000000106067824 */ /* 0x000fe400078e0a1d */
[-C--:B0-----:R-:W-:Y:S02]  /*33f0*/  IMAD R5, R25, R30.reuse, RZ ;  /* 0x0000001e19057224 */ /* 0x081fe400078e02ff */
[----:B------:R-:W-:-:S04]  /*3400*/  IMAD.WIDE.U32 R16, R24, R30, R16 ;  /* 0x0000001e18107225 */ /* 0x000fc800078e0010 */
[----:B------:R-:W-:Y:S01]  /*3410*/  IMAD R19, R24, R31, R5 ;  /* 0x0000001f18137224 */ /* 0x000fe200078e0205 */
[----:B------:R-:W-:Y:S02]  /*3420*/  LEA R5, P0, R30, R16, 0x3 ;  /* 0x000000101e057211 */ /* 0x000fe400078018ff */
[----:B------:R-:W-:Y:S01]  /*3430*/  IADD3 R18, P1, R16, UR6, RZ ;  /* 0x0000000610127c10 */ /* 0x000fe2000ff3e0ff */
[----:B------:R-:W-:Y:S01]  /*3440*/  IMAD.IADD R19, R17, 0x1, R19 ;  /* 0x0000000111137824 */ /* 0x000fe200078e0213 */
[----:B------:R-:W-:-:S04]  /*3450*/  IADD3 R16, P3, R5, UR6, RZ ;  /* 0x0000000605107c10 */ /* 0x000fc8000ff7e0ff */
[----:B------:R-:W-:Y:S01]  /*3460*/  LEA.HI.X R5, R30, R19, R31, 0x3, P0 ;  /* 0x000000131e057211 */ /* 0x000fe200000f1c1f */
[----:B------:R-:W-:Y:S01]  /*3470*/  IMAD.IADD R30, R13, 0x1, -R28 ;  /* 0x000000010d1e7824 */ /* 0x000fe200078e0a1c */
[----:B-----5:R-:W-:Y:S02]  /*3480*/  FSETP.NEU.AND P0, PT, R12, RZ, PT ;  /* 0x000000ff0c00720b */ /* 0x020fe40003f0d000 */
[----:B------:R-:W-:Y:S02]  /*3490*/  IADD3.X R19, R19, UR7, RZ, P1, !PT ;  /* 0x0000000713137c10 */ /* 0x000fe40008ffe4ff */
[----:B------:R-:W-:-:S09]  /*34a0*/  IADD3.X R17, R5, UR7, RZ, P3, !PT ;  /* 0x0000000705117c10 */ /* 0x000fd20009ffe4ff */
[----:B------:R-:W-:Y:S05]  /*34b0*/  @!P0 BRA `(.L_x_37) ;  /* 0x0000003400608947 */ /* 0x000fea0003800000 */
[----:B------:R-:W-:Y:S01]  /*34c0*/  ULDC.64 UR6, c[0x0][0x5b8] ;  /* 0x00016e0000067ab9 */ /* 0x000fe20000000a00 */
[----:B------:R-:W-:Y:S01]  /*34d0*/  ULDC.64 UR16, c[0x0][0x5a8] ;  /* 0x00016a0000107ab9 */ /* 0x000fe20000000a00 */
[----:B------:R-:W-:Y:S01]  /*34e0*/  IMAD.WIDE.U32 R26, R4, UR6, R26 ;  /* 0x00000006041a7c25 */ /* 0x000fe2000f8e001a */
[----:B------:R-:W-:Y:S01]  /*34f0*/  BSSY B1, `(.L_x_38) ;  /* 0x0000010000017945 */ /* 0x000fe20003800000 */
[----:B------:R-:W-:Y:S02]  /*3500*/  PRMT R28, RZ, 0x7610, R28 ;  /* 0x00007610ff1c7816 */ /* 0x000fe4000000001c */
[----:B------:R-:W-:Y:S01]  /*3510*/  IMAD R5, R34, UR6, RZ ;  /* 0x0000000622057c24 */ /* 0x000fe2000f8e02ff */
[----:B------:R-:W-:-:S03]  /*3520*/  IADD3 R26, P0, R29, R26, RZ ;  /* 0x0000001a1d1a7210 */ /* 0x000fc60007f1e0ff */
[----:B------:R-:W-:Y:S01]  /*3530*/  IMAD R5, R4, UR7, R5 ;  /* 0x0000000704057c24 */ /* 0x000fe2000f8e0205 */
[----:B------:R-:W-:Y:S02]  /*3540*/  ULDC.64 UR6, c[0x0][0x5b0] ;  /* 0x00016c0000067ab9 */ /* 0x000fe40000000a00 */
[----:B------:R-:W-:Y:S02]  /*3550*/  IMAD R29, R25, UR6, RZ ;  /* 0x00000006191d7c24 */ /* 0x000fe4000f8e02ff */
[----:B------:R-:W-:Y:S02]  /*3560*/  IADD3.X R27, R33, R27, R5, P0, !PT ;  /* 0x0000001b211b7210 */ /* 0x000fe400007fe405 */
[----:B------:R-:W-:Y:S01]  /*3570*/  ISETP.GE.AND P0, PT, R30, 0x1, PT ;  /* 0x000000011e00780c */ /* 0x000fe20003f06270 */
[C---:B------:R-:W-:Y:S02]  /*3580*/  IMAD R29, R24.reuse, UR7, R29 ;  /* 0x00000007181d7c24 */ /* 0x040fe4000f8e021d */
[----:B------:R-:W-:Y:S01]  /*3590*/  IMAD.WIDE.U32 R4, R24, UR6, R26 ;  /* 0x0000000618047c25 */ /* 0x000fe2000f8e001a */
[----:B------:R-:W-:-:S02]  /*35a0*/  ISETP.LT.OR P4, PT, R6, 0x1, !P0 ;  /* 0x000000010600780c */ /* 0x000fc40004781670 */
[----:B------:R-:W-:-:S04]  /*35b0*/  IADD3 R4, P1, R4, UR16, RZ ;  /* 0x0000001004047c10 */ /* 0x000fc8000ff3e0ff */
[----:B------:R-:W-:-:S07]  /*35c0*/  IADD3.X R5, R5, UR17, R29, P1, !PT ;  /* 0x0000001105057c10 */ /* 0x000fce0008ffe41d */
[----:B------:R-:W-:Y:S05]  /*35d0*/  @P4 BRA `(.L_x_39) ;  /* 0x0000000000044947 */ /* 0x000fea0003800000 */
[----:B------:R0:W5:Y:S02]  /*35e0*/  LDG.E.U8 R28, desc[UR14][R4.64] ;  /* 0x0000000e041c7981 */ /* 0x000164000c1e1100 */
.L_x_39:
[----:B------:R-:W-:Y:S05]  /*35f0*/  BSYNC B1 ;  /* 0x0000000000017941 */ /* 0x000fea0003800000 */
.L_x_38:
[----:B-----5:R-:W-:Y:S01]  /*3600*/  LOP3.LUT R28, R28, 0xff, RZ, 0xc0, !PT ;  /* 0x000000ff1c1c7812 */ /* 0x020fe200078ec0ff */
[----:B------:R-:W-:Y:S01]  /*3610*/  BSSY B1, `(.L_x_40) ;  /* 0x000000b000017945 */ /* 0x000fe20003800000 */
[----:B------:R-:W-:Y:S02]  /*3620*/  ISETP.LT.OR P3, PT, R6, 0x2, !P0 ;  /* 0x000000020600780c */ /* 0x000fe40004761670 */
[----:B------:R-:W-:-:S05]  /*3630*/  F2FP.F16.E5M2.UNPACK_B R28, R28 ;  /* 0x0000001cff1c723e */ /* 0x000fca00020004ff */
[----:B------:R-:W-:-:S05]  /*3640*/  HADD2.F32 R29, -RZ, R28.H0_H0 ;  /* 0x2000001cff1d7230 */ /* 0x000fca0000004100 */
[----:B------:R-:W-:-:S04]  /*3650*/  FMUL R28, R29, R12 ;  /* 0x0000000c1d1c7220 */ /* 0x000fc80000400000 */
[----:B------:R-:W-:-:S05]  /*3660*/  FFMA R28, R149, R10, R28 ;  /* 0x0000000a951c7223 */ /* 0x000fca000000001c */
[----:B------:R-:W-:Y:S02]  /*3670*/  F2FP.SATFINITE.E5M2.F32.PACK_AB_MERGE_C R29, RZ, R28, RZ ;  /* 0x0000001cff1d723e */ /* 0x000fe400048060ff */
[----:B------:R-:W-:-:S03]  /*3680*/  PRMT R28, RZ, 0x7610, R28 ;  /* 0x00007610ff1c7816 */ /* 0x000fc6000000001c */
[----:B------:R1:W-:Y:S01]  /*3690*/  @!P4 STG.E.U8 desc[UR14][R18.64], R29 ;  /* 0x0000001d1200c986 */ /* 0x0003e2000c10110e */
[----:B------:R-:W-:Y:S05]  /*36a0*/  @P3 BRA `(.L_x_41) ;  /* 0x0000000000043947 */ /* 0x000fea0003800000 */
[----:B------:R2:W5:Y:S02]  /*36b0*/  LDG.E.U8 R28, desc[UR14][R4.64+0x1] ;  /* 0x0000010e041c7981 */ /* 0x000564000c1e1100 */
.L_x_41:
[----:B------:R-:W-:Y:S05]  /*36c0*/  BSYNC B1 ;  /* 0x0000000000017941 */ /* 0x000fea0003800000 */
.L_x_40:
[----:B-----5:R-:W-:Y:S01]  /*36d0*/  LOP3.LUT R28, R28, 0xff, RZ, 0xc0, !PT ;  /* 0x000000ff1c1c7812 */ /* 0x020fe200078ec0ff */
[----:B------:R-:W-:Y:S01]  /*36e0*/  BSSY B1, `(.L_x_42) ;  /* 0x0000013000017945 */ /* 0x000fe20003800000 */
[----:B------:R-:W-:Y:S02]  /*36f0*/  IADD3 R31, P1, R24, 0x8, RZ ;  /* 0x00000008181f7810 */ /* 0x000fe40007f3e0ff */
[----:B------:R-:W-:-:S03]  /*3700*/  F2FP.F16.E5M2.UNPACK_B R28, R28 ;  /* 0x0000001cff1c723e */ /* 0x000fc600020004ff */
[----:B------:R-:W-:Y:S01]  /*3710*/  IMAD.X R24, RZ, RZ, R25, P1 ;  /* 0x000000ffff187224 */ /* 0x000fe200008e0619 */
[----:B------:R-:W-:Y:S01]  /*3720*/  ISETP.GE.AND P1, PT, R30, 0x9, PT ;  /* 0x000000091e00780c */ /* 0x000fe20003f26270 */
[----:B-1----:R-:W-:Y:S02]  /*3730*/  HADD2.F32 R29, -RZ, R28.H0_H0 ;  /* 0x2000001cff1d7230 */ /* 0x002fe40000004100 */
[----:B------:R-:W-:Y:S01]  /*3740*/  IMAD R24, R24, UR6, RZ ;  /* 0x0000000618187c24 */ /* 0x000fe2000f8e02ff */
[----:B------:R-:W-:Y:S01]  /*3750*/  ISETP.LT.OR P5, PT, R6, 0x1, !P1 ;  /* 0x000000010600780c */ /* 0x000fe20004fa1670 */
[----:B------:R-:W-:-:S04]  /*3760*/  IMAD.WIDE.U32 R26, R31, UR6, R26 ;  /* 0x000000061f1a7c25 */ /* 0x000fc8000f8e001a */
[----:B------:R-:W-:Y:S01]  /*3770*/  FMUL R29, R29, R12 ;  /* 0x0000000c1d1d7220 */ /* 0x000fe20000400000 */
[----:B------:R-:W-:-:S03]  /*3780*/  IMAD R31, R31, UR7, R24 ;  /* 0x000000071f1f7c24 */ /* 0x000fc6000f8e0218 */
[----:B------:R-:W-:Y:S01]  /*3790*/  FFMA R29, R144, R10, R29 ;  /* 0x0000000a901d7223 */ /* 0x000fe2000000001d */
[----:B------:R-:W-:Y:S02]  /*37a0*/  IADD3 R24, P4, R26, UR16, RZ ;  /* 0x000000101a187c10 */ /* 0x000fe4000ff9e0ff */
[----:B------:R-:W-:Y:S02]  /*37b0*/  PRMT R26, RZ, 0x7610, R26 ;  /* 0x00007610ff1a7816 */ /* 0x000fe4000000001a */
[----:B------:R-:W-:Y:S02]  /*37c0*/  F2FP.SATFINITE.E5M2.F32.PACK_AB_MERGE_C R29, RZ, R29, RZ ;  /* 0x0000001dff1d723e */ /* 0x000fe400048060ff */
[----:B------:R-:W-:-:S03]  /*37d0*/  IADD3.X R25, R27, UR17, R31, P4, !PT ;  /* 0x000000111b197c10 */ /* 0x000fc6000a7fe41f */
[----:B------:R1:W-:Y:S01]  /*37e0*/  @!P3 STG.E.U8 desc[UR14][R18.64+0x1], R29 ;  /* 0x0000011d1200b986 */ /* 0x0003e2000c10110e */
[----:B------:R-:W-:Y:S05]  /*37f0*/  @P5 BRA `(.L_x_43) ;  /* 0x0000000000045947 */ /* 0x000fea0003800000 */
[----:B------:R3:W5:Y:S02]  /*3800*/  LDG.E.U8 R26, desc[UR14][R24.64] ;  /* 0x0000000e181a7981 */ /* 0x000764000c1e1100 */
.L_x_43:
[----:B------:R-:W-:Y:S05]  /*3810*/  BSYNC B1 ;  /* 0x0000000000017941 */ /* 0x000fea0003800000 */
.L_x_42:
        /* <DEDUP_REMOVED lines=12> */
.L_x_45:
[----:B------:R-:W-:Y:S05]  /*38e0*/  BSYNC B1 ;  /* 0x0000000000017941 */ /* 0x000fea0003800000 */
.L_x_44:
[----:B-----5:R-:W-:Y:S01]  /*38f0*/  LOP3.LUT R26, R26, 0xff, RZ, 0xc0, !PT ;  /* 0x000000ff1a1a7812 */ /* 0x020fe200078ec0ff */
[----:B------:R-:W-:Y:S01]  /*3900*/  BSSY B1, `(.L_x_46) ;  /* 0x000000b000017945 */ /* 0x000fe20003800000 */
[----:B------:R-:W-:Y:S02]  /*3910*/  ISETP.LT.OR P4, PT, R6, 0x9, !P0 ;  /* 0x000000090600780c */ /* 0x000fe40004781670 */
[----:B------:R-:W-:-:S05]  /*3920*/  F2FP.F16.E5M2.UNPACK_B R26, R26 ;  /* 0x0000001aff1a723e */ /* 0x000fca00020004ff */
[----:B----4-:R-:W-:Y:S01]  /*3930*/  HADD2.F32 R27, -RZ, R26.H0_H0 ;  /* 0x2000001aff1b7230 */ /* 0x010fe20000004100 */
[----:B------:R-:W-:-:S04]  /*3940*/  PRMT R26, RZ, 0x7610, R26 ;  /* 0x00007610ff1a7816 */ /* 0x000fc8000000001a */
[----:B------:R-:W-:-:S04]  /*3950*/  FMUL R27, R27, R12 ;  /* 0x0000000c1b1b7220 */ /* 0x000fc80000400000 */
[----:B------:R-:W-:-:S05]  /*3960*/  FFMA R27, R142, R10, R27 ;  /* 0x0000000a8e1b7223 */ /* 0x000fca000000001b */
[----:B------:R-:W-:-:S05]  /*3970*/  F2FP.SATFINITE.E5M2.F32.PACK_AB_MERGE_C R27, RZ, R27, RZ ;  /* 0x0000001bff1b723e */ /* 0x000fca00048060ff */
[----:B------:R4:W-:Y:S01]  /*3980*/  @!P3 STG.E.U8 desc[UR14][R16.64+0x1], R27 ;  /* 0x0000011b1000b986 */ /* 0x0009e2000c10110e */
[----:B------:R-:W-:Y:S05]  /*3990*/  @P4 BRA `(.L_x_47) ;  /* 0x0000000000044947 */ /* 0x000fea0003800000 */
[----:B------:R0:W5:Y:S02]  /*39a0*/  LDG.E.U8 R26, desc[UR14][R4.64+0x8] ;  /* 0x0000080e041a7981 */ /* 0x000164000c1e1100 */
.L_x_47:
[----:B------:R-:W-:Y:S05]  /*39b0*/  BSYNC B1 ;  /* 0x0000000000017941 */ /* 0x000fea0003800000 */
.L_x_46:
[----:B-----5:R-:W-:Y:S01]  /*39c0*/  LOP3.LUT R26, R26, 0xff, RZ, 0xc0, !PT ;  /* 0x000000ff1a1a7812 */ /* 0x020fe200078ec0ff */
[----:B------:R-:W-:Y:S01]  /*39d0*/  BSSY B1, `(.L_x_48) ;  /* 0x000000b000017945 */ /* 0x000fe20003800000 */
[----:B------:R-:W-:Y:S02]  /*39e0*/  ISETP.LT.OR P3, PT, R6, 0xa, !P0 ;  /* 0x0000000a0600780c */ /* 0x000fe40004761670 */
[----:B------:R-:W-:-:S05]  /*39f0*/  F2FP.F16.E5M2.UNPACK_B R26, R26 ;  /* 0x0000001aff1a723e */ /* 0x000fca00020004ff */
[----:B----4-:R-:W-:-:S05]  /*3a00*/  HADD2.F32 R27, -RZ, R26.H0_H0 ;  /* 0x2000001aff1b7230 */ /* 0x010fca0000004100 */
[----:B------:R-:W-:-:S04]  /*3a10*/  FMUL R26, R27, R12 ;  /* 0x0000000c1b1a7220 */ /* 0x000fc80000400000 */
[----:B------:R-:W-:-:S05]  /*3a20*/  FFMA R26, R145, R10, R26 ;  /* 0x0000000a911a7223 */ /* 0x000fca000000001a */
[----:B------:R-:W-:Y:S02]  /*3a30*/  F2FP.SATFINITE.E5M2.F32.PACK_AB_MERGE_C R27, RZ, R26, RZ ;  /* 0x0000001aff1b723e */ /* 0x000fe400048060ff */
[----:B------:R-:W-:-:S03]  /*3a40*/  PRMT R26, RZ, 0x7610, R26 ;  /* 0x00007610ff1a7816 */ /* 0x000fc6000000001a */
[----:B------:R4:W-:Y:S01]  /*3a50*/  @!P4 STG.E.U8 desc[UR14][R18.64+0x8], R27 ;  /* 0x0000081b1200c986 */ /* 0x0009e2000c10110e */
[----:B------:R-:W-:Y:S05]  /*3a60*/  @P3 BRA `(.L_x_49) ;  /* 0x0000000000043947 */ /* 0x000fea0003800000 */
[----:B------:R0:W5:Y:S02]  /*3a70*/  LDG.E.U8 R26, desc[UR14][R4.64+0x9] ;  /* 0x0000090e041a7981 */ /* 0x000164000c1e1100 */
.L_x_49:
[----:B------:R-:W-:Y:S05]  /*3a80*/  BSYNC B1 ;  /* 0x0000000000017941 */ /* 0x000fea0003800000 */
.L_x_48:
        /* <DEDUP_REMOVED lines=12> */
.L_x_51:
[----:B------:R-:W-:Y:S05]  /*3b50*/  BSYNC B1 ;  /* 0x0000000000017941 */ /* 0x000fea0003800000 */
.L_x_50:
        /* <DEDUP_REMOVED lines=12> */
.L_x_53:
[----:B------:R-:W-:Y:S05]  /*3c20*/  BSYNC B1 ;  /* 0x0000000000017941 */ /* 0x000fea0003800000 */
.L_x_52:
        /* <DEDUP_REMOVED lines=12> */
.L_x_55:
[----:B------:R-:W-:Y:S05]  /*3cf0*/  BSYNC B1 ;  /* 0x0000000000017941 */ /* 0x000fea0003800000 */
.L_x_54:
        /* <DEDUP_REMOVED lines=12> */
.L_x_57:
[----:B------:R-:W-:Y:S05]  /*3dc0*/  BSYNC B1 ;  /* 0x0000000000017941 */ /* 0x000fea0003800000 */
.L_x_56:
        /* <DEDUP_REMOVED lines=12> */
.L_x_59:
[----:B------:R-:W-:Y:S05]  /*3e90*/  BSYNC B1 ;  /* 0x0000000000017941 */ /* 0x000fea0003800000 */
.L_x_58:
        /* <DEDUP_REMOVED lines=12> */
.L_x_61:
[----:B------:R-:W-:Y:S05]  /*3f60*/  BSYNC B1 ;  /* 0x0000000000017941 */ /* 0x000fea0003800000 */
.L_x_60:
        /* <DEDUP_REMOVED lines=12> */
.L_x_63:
[----:B------:R-:W-:Y:S05]  /*4030*/  BSYNC B1 ;  /* 0x0000000000017941 */ /* 0x000fea0003800000 */
.L_x_62:
        /* <DEDUP_REMOVED lines=12> */
.L_x_65:
[----:B------:R-:W-:Y:S05]  /*4100*/  BSYNC B1 ;  /* 0x0000000000017941 */ /* 0x000fea0003800000 */
.L_x_64:
        /* <DEDUP_REMOVED lines=12> */
.L_x_67:
[----:B------:R-:W-:Y:S05]  /*41d0*/  BSYNC B1 ;  /* 0x0000000000017941 */ /* 0x000fea0003800000 */
.L_x_66:
        /* <DEDUP_REMOVED lines=12> */
.L_x_69:
[----:B------:R-:W-:Y:S05]  /*42a0*/  BSYNC B1 ;  /* 0x0000000000017941 */ /* 0x000fea0003800000 */
.L_x_68:
        /* <DEDUP_REMOVED lines=12> */
.L_x_71:
[----:B------:R-:W-:Y:S05]  /*4370*/  BSYNC B1 ;  /* 0x0000000000017941 */ /* 0x000fea0003800000 */
.L_x_70:
        /* <DEDUP_REMOVED lines=12> */
.L_x_73:
[----:B------:R-:W-:Y:S05]  /*4440*/  BSYNC B1 ;  /* 0x0000000000017941 */ /* 0x000fea0003800000 */
.L_x_72:
        /* <DEDUP_REMOVED lines=12> */
.L_x_75:
[----:B------:R-:W-:Y:S05]  /*4510*/  BSYNC B1 ;  /* 0x0000000000017941 */ /* 0x000fea0003800000 */
.L_x_74:
        /* <DEDUP_REMOVED lines=12> */
.L_x_77:
[----:B------:R-:W-:Y:S05]  /*45e0*/  BSYNC B1 ;  /* 0x0000000000017941 */ /* 0x000fea0003800000 */
.L_x_76:
        /* <DEDUP_REMOVED lines=12> */
.L_x_79:
[----:B------:R-:W-:Y:S05]  /*46b0*/  BSYNC B1 ;  /* 0x0000000000017941 */ /* 0x000fea0003800000 */
.L_x_78:
        /* <DEDUP_REMOVED lines=12> */
.L_x_81:
[----:B------:R-:W-:Y:S05]  /*4780*/  BSYNC B1 ;  /* 0x0000000000017941 */ /* 0x000fea0003800000 */
.L_x_80:
        /* <DEDUP_REMOVED lines=12> */
.L_x_83:
[----:B------:R-:W-:Y:S05]  /*4850*/  BSYNC B1 ;  /* 0x0000000000017941 */ /* 0x000fea0003800000 */
.L_x_82:
        /* <DEDUP_REMOVED lines=12> */
.L_x_85:
[----:B------:R-:W-:Y:S05]  /*4920*/  BSYNC B1 ;  /* 0x0000000000017941 */ /* 0x000fea0003800000 */
.L_x_84:
        /* <DEDUP_REMOVED lines=12> */
.L_x_87:
[----:B------:R-:W-:Y:S05]  /*49f0*/  BSYNC B1 ;  /* 0x0000000000017941 */ /* 0x000fea0003800000 */
.L_x_86:
        /* <DEDUP_REMOVED lines=12> */
.L_x_89:
[----:B------:R-:W-:Y:S05]  /*4ac0*/  BSYNC B1 ;  /* 0x0000000000017941 */ /* 0x000fea0003800000 */
.L_x_88:
        /* <DEDUP_REMOVED lines=12> */
.L_x_91:
[----:B------:R-:W-:Y:S05]  /*4b90*/  BSYNC B1 ;  /* 0x0000000000017941 */ /* 0x000fea0003800000 */
.L_x_90:
        /* <DEDUP_REMOVED lines=12> */
.L_x_93:
[----:B------:R-:W-:Y:S05]  /*4c60*/  BSYNC B1 ;  /* 0x0000000000017941 */ /* 0x000fea0003800000 */
.L_x_92:
        /* <DEDUP_REMOVED lines=12> */
.L_x_95:
[----:B------:R-:W-:Y:S05]  /*4d30*/  BSYNC B1 ;  /* 0x0000000000017941 */ /* 0x000fea0003800000 */
.L_x_94:
        /* <DEDUP_REMOVED lines=12> */
.L_x_97:
[----:B------:R-:W-:Y:S05]  /*4e00*/  BSYNC B1 ;  /* 0x0000000000017941 */ /* 0x000fea0003800000 */
.L_x_96:
        /* <DEDUP_REMOVED lines=12> */
.L_x_99:
[----:B------:R-:W-:Y:S05]  /*4ed0*/  BSYNC B1 ;  /* 0x0000000000017941 */ /* 0x000fea0003800000 */
.L_x_98:
        /* <DEDUP_REMOVED lines=12> */
.L_x_101:
[----:B------:R-:W-:Y:S05]  /*4fa0*/  BSYNC B1 ;  /* 0x0000000000017941 */ /* 0x000fea0003800000 */
.L_x_100:
        /* <DEDUP_REMOVED lines=12> */
.L_x_103:
[----:B------:R-:W-:Y:S05]  /*5070*/  BSYNC B1 ;  /* 0x0000000000017941 */ /* 0x000fea0003800000 */
.L_x_102:
        /* <DEDUP_REMOVED lines=12> */
.L_x_105:
[----:B------:R-:W-:Y:S05]  /*5140*/  BSYNC B1 ;  /* 0x0000000000017941 */ /* 0x000fea0003800000 */
.L_x_104:
        /* <DEDUP_REMOVED lines=12> */
.L_x_107:
[----:B------:R-:W-:Y:S05]  /*5210*/  BSYNC B1 ;  /* 0x0000000000017941 */ /* 0x000fea0003800000 */
.L_x_106:
        /* <DEDUP_REMOVED lines=12> */
.L_x_109:
[----:B------:R-:W-:Y:S05]  /*52e0*/  BSYNC B1 ;  /* 0x0000000000017941 */ /* 0x000fea0003800000 */
.L_x_108:
        /* <DEDUP_REMOVED lines=12> */
.L_x_111:
[----:B------:R-:W-:Y:S05]  /*53b0*/  BSYNC B1 ;  /* 0x0000000000017941 */ /* 0x000fea0003800000 */
.L_x_110:
        /* <DEDUP_REMOVED lines=12> */
.L_x_113:
[----:B------:R-:W-:Y:S05]  /*5480*/  BSYNC B1 ;  /* 0x0000000000017941 */ /* 0x000fea0003800000 */
.L_x_112:
        /* <DEDUP_REMOVED lines=12> */
.L_x_115:
[----:B------:R-:W-:Y:S05]  /*5550*/  BSYNC B1 ;  /* 0x0000000000017941 */ /* 0x000fea0003800000 */
.L_x_114:
        /* <DEDUP_REMOVED lines=12> */
.L_x_117:
[----:B------:R-:W-:Y:S05]  /*5620*/  BSYNC B1 ;  /* 0x0000000000017941 */ /* 0x000fea0003800000 */
.L_x_116:
        /* <DEDUP_REMOVED lines=12> */
.L_x_119:
[----:B------:R-:W-:Y:S05]  /*56f0*/  BSYNC B1 ;  /* 0x0000000000017941 */ /* 0x000fea0003800000 */
.L_x_118:
        /* <DEDUP_REMOVED lines=12> */
.L_x_121:
[----:B------:R-:W-:Y:S05]  /*57c0*/  BSYNC B1 ;  /* 0x0000000000017941 */ /* 0x000fea0003800000 */
.L_x_120:
        /* <DEDUP_REMOVED lines=12> */
.L_x_123:
[----:B------:R-:W-:Y:S05]  /*5890*/  BSYNC B1 ;  /* 0x0000000000017941 */ /* 0x000fea0003800000 */
.L_x_122:
        /* <DEDUP_REMOVED lines=12> */
.L_x_125:
[----:B------:R-:W-:Y:S05]  /*5960*/  BSYNC B1 ;  /* 0x0000000000017941 */ /* 0x000fea0003800000 */
.L_x_124:
        /* <DEDUP_REMOVED lines=12> */
.L_x_127:
[----:B------:R-:W-:Y:S05]  /*5a30*/  BSYNC B1 ;  /* 0x0000000000017941 */ /* 0x000fea0003800000 */
.L_x_126:
        /* <DEDUP_REMOVED lines=12> */
.L_x_129:
[----:B------:R-:W-:Y:S05]  /*5b00*/  BSYNC B1 ;  /* 0x0000000000017941 */ /* 0x000fea0003800000 */
.L_x_128:
        /* <DEDUP_REMOVED lines=12> */
.L_x_131:
[----:B------:R-:W-:Y:S05]  /*5bd0*/  BSYNC B1 ;  /* 0x0000000000017941 */ /* 0x000fea0003800000 */
.L_x_130:
        /* <DEDUP_REMOVED lines=12> */
.L_x_133:
[----:B------:R-:W-:Y:S05]  /*5ca0*/  BSYNC B1 ;  /* 0x0000000000017941 */ /* 0x000fea0003800000 */
.L_x_132:
        /* <DEDUP_REMOVED lines=12> */
.L_x_135:
[----:B------:R-:W-:Y:S05]  /*5d70*/  BSYNC B1 ;  /* 0x0000000000017941 */ /* 0x000fea0003800000 */
.L_x_134:
        /* <DEDUP_REMOVED lines=12> */
.L_x_137:
[----:B------:R-:W-:Y:S05]  /*5e40*/  BSYNC B1 ;  /* 0x0000000000017941 */ /* 0x000fea0003800000 */
.L_x_136:
        /* <DEDUP_REMOVED lines=12> */
.L_x_139:
[----:B------:R-:W-:Y:S05]  /*5f10*/  BSYNC B1 ;  /* 0x0000000000017941 */ /* 0x000fea0003800000 */
.L_x_138:
        /* <DEDUP_REMOVED lines=12> */
.L_x_141:
[----:B------:R-:W-:Y:S05]  /*5fe0*/  BSYNC B1 ;  /* 0x0000000000017941 */ /* 0x000fea0003800000 */
.L_x_140:
        /* <DEDUP_REMOVED lines=12> */
.L_x_143:
[----:B------:R-:W-:Y:S05]  /*60b0*/  BSYNC B1 ;  /* 0x0000000000017941 */ /* 0x000fea0003800000 */
.L_x_142:
        /* <DEDUP_REMOVED lines=12> */
.L_x_145:
[----:B------:R-:W-:Y:S05]  /*6180*/  BSYNC B1 ;  /* 0x0000000000017941 */ /* 0x000fea0003800000 */
.L_x_144:
        /* <DEDUP_REMOVED lines=12> */
.L_x_147:
[----:B------:R-:W-:Y:S05]  /*6250*/  BSYNC B1 ;  /* 0x0000000000017941 */ /* 0x000fea0003800000 */
.L_x_146:
        /* <DEDUP_REMOVED lines=12> */
.L_x_149:
[----:B------:R-:W-:Y:S05]  /*6320*/  BSYNC B1 ;  /* 0x0000000000017941 */ /* 0x000fea0003800000 */
.L_x_148:
        /* <DEDUP_REMOVED lines=12> */
.L_x_151:
[----:B------:R-:W-:Y:S05]  /*63f0*/  BSYNC B1 ;  /* 0x0000000000017941 */ /* 0x000fea0003800000 */
.L_x_150:
        /* <DEDUP_REMOVED lines=12> */
.L_x_153:
[----:B------:R-:W-:Y:S05]  /*64c0*/  BSYNC B1 ;  /* 0x0000000000017941 */ /* 0x000fea0003800000 */
.L_x_152:
        /* <DEDUP_REMOVED lines=12> */
.L_x_155:
[----:B------:R-:W-:Y:S05]  /*6590*/  BSYNC B1 ;  /* 0x0000000000017941 */ /* 0x000fea0003800000 */
.L_x_154:
        /* <DEDUP_REMOVED lines=12> */
.L_x_157:
[----:B------:R-:W-:Y:S05]  /*6660*/  BSYNC B1 ;  /* 0x0000000000017941 */ /* 0x000fea0003800000 */
.L_x_156:
        /* <DEDUP_REMOVED lines=12> */
.L_x_159:
[----:B------:R-:W-:Y:S05]  /*6730*/  BSYNC B1 ;  /* 0x0000000000017941 */ /* 0x000fea0003800000 */
.L_x_158:
[----:B-----5:R-:W-:Y:S01]  /*6740*/  LOP3.LUT R26, R26, 0xff, RZ, 0xc0, !PT ;  /* 0x000000ff1a1a7812 */ /* 0x020fe200078ec0ff */
[----:B------:R-:W-:Y:S01]  /*6750*/  BSSY B1, `(.L_x_160) ;  /* 0x000000b000017945 */ /* 0x000fe20003800000 */
[----:B------:R-:W-:Y:S02]  /*6760*/  ISETP.LT.OR P0, PT, R6, 0x7a, !P0 ;  /* 0x0000007a0600780c */ /* 0x000fe40004701670 */
[----:B------:R-:W-:-:S05]  /*6770*/  F2FP.F16.E5M2.UNPACK_B R26, R26 ;  /* 0x0000001aff1a723e */ /* 0x000fca00020004ff */
[----:B----4-:R-:W-:-:S05]  /*6780*/  HADD2.F32 R27, -RZ, R26.H0_H0 ;  /* 0x2000001aff1b7230 */ /* 0x010fca0000004100 */
[----:B------:R-:W-:-:S04]  /*6790*/  FMUL R26, R27, R12 ;  /* 0x0000000c1b1a7220 */ /* 0x000fc80000400000 */
[----:B------:R-:W-:Y:S01]  /*67a0*/  FFMA R26, R21, R10, R26 ;  /* 0x0000000a151a7223 */ /* 0x000fe2000000001a */
[----:B------:R-:W-:-:S04]  /*67b0*/  PRMT R21, RZ, 0x7610, R21 ;  /* 0x00007610ff157816 */ /* 0x000fc80000000015 */
[----:B------:R-:W-:-:S05]  /*67c0*/  F2FP.SATFINITE.E5M2.F32.PACK_AB_MERGE_C R27, RZ, R26, RZ ;  /* 0x0000001aff1b723e */ /* 0x000fca00048060ff */
[----:B------:R4:W-:Y:S01]  /*67d0*/  @!P4 STG.E.U8 desc[UR14][R18.64+0x78], R27 ;  /* 0x0000781b1200c986 */ /* 0x0009e2000c10110e */
[----:B------:R-:W-:Y:S05]  /*67e0*/  @P0 BRA `(.L_x_161) ;  /* 0x0000000000040947 */ /* 0x000fea0003800000 */
[----:B------:R0:W5:Y:S02]  /*67f0*/  LDG.E.U8 R21, desc[UR14][R4.64+0x79] ;  /* 0x0000790e04157981 */ /* 0x000164000c1e1100 */
.L_x_161:
[----:B------:R-:W-:Y:S05]  /*6800*/  BSYNC B1 ;  /* 0x0000000000017941 */ /* 0x000fea0003800000 */
.L_x_160:
[----:B-----5:R-:W-:Y:S01]  /*6810*/  LOP3.LUT R21, R21, 0xff, RZ, 0xc0, !PT ;  /* 0x000000ff15157812 */ /* 0x020fe200078ec0ff */
[----:B------:R-:W-:Y:S01]  /*6820*/  BSSY B1, `(.L_x_162) ;  /* 0x000000b000017945 */ /* 0x000fe20003800000 */
[----:B------:R-:W-:Y:S02]  /*6830*/  ISETP.LT.OR P3, PT, R6, 0x79, !P1 ;  /* 0x000000790600780c */ /* 0x000fe40004f61670 */
[----:B------:R-:W-:Y:S02]  /*6840*/  F2FP.F16.E5M2.UNPACK_B R21, R21 ;  /* 0x00000015ff15723e */ /* 0x000fe400020004ff */
[----:B0-2---:R-:W-:-:S03]  /*6850*/  PRMT R4, RZ, 0x7610, R4 ;  /* 0x00007610ff047816 */ /* 0x005fc60000000004 */
[----:B------:R-:W-:-:S05]  /*6860*/  HADD2.F32 R21, -RZ, R21.H0_H0 ;  /* 0x20000015ff157230 */ /* 0x000fca0000004100 */
[----:B------:R-:W-:-:S04]  /*6870*/  FMUL R21, R21, R12 ;  /* 0x0000000c15157220 */ /* 0x000fc80000400000 */
[----:B------:R-:W-:-:S05]  /*6880*/  FFMA R21, R20, R10, R21 ;  /* 0x0000000a14157223 */ /* 0x000fca0000000015 */
[----:B------:R-:W-:-:S05]  /*6890*/  F2FP.SATFINITE.E5M2.F32.PACK_AB_MERGE_C R21, RZ, R21, RZ ;  /* 0x00000015ff15723e */ /* 0x000fca00048060ff */
[----:B------:R0:W-:Y:S01]  /*68a0*/  @!P0 STG.E.U8 desc[UR14][R18.64+0x79], R21 ;  /* 0x0000791512008986 */ /* 0x0001e2000c10110e */
[----:B------:R-:W-:Y:S05]  /*68b0*/  @P3 BRA `(.L_x_163) ;  /* 0x0000000000043947 */ /* 0x000fea0003800000 */
[----:B------:R2:W5:Y:S02]  /*68c0*/  LDG.E.U8 R4, desc[UR14][R24.64+0x78] ;  /* 0x0000780e18047981 */ /* 0x000564000c1e1100 */
.L_x_163:
[----:B------:R-:W-:Y:S05]  /*68d0*/  BSYNC B1 ;  /* 0x0000000000017941 */ /* 0x000fea0003800000 */
.L_x_162:
        /* <DEDUP_REMOVED lines=12> */
.L_x_165:
[----:B------:R-:W-:Y:S05]  /*69a0*/  BSYNC B1 ;  /* 0x0000000000017941 */ /* 0x000fea0003800000 */
.L_x_164:
[----:B------:R-:W-:Y:S05]  /*69b0*/  @P1 BRA `(.L_x_166) ;  /* 0x0000001000281947 */ /* 0x000fea0003800000 */
[----:B-----5:R-:W-:-:S04]  /*69c0*/  LOP3.LUT R4, R4, 0xff, RZ, 0xc0, !PT ;  /* 0x000000ff04047812 */ /* 0x020fc800078ec0ff */
[----:B------:R-:W-:-:S05]  /*69d0*/  F2FP.F16.E5M2.UNPACK_B R4, R4 ;  /* 0x00000004ff04723e */ /* 0x000fca00020004ff */
[----:B0-----:R-:W-:-:S05]  /*69e0*/  HADD2.F32 R5, -RZ, R4.H0_H0 ;  /* 0x20000004ff057230 */ /* 0x001fca0000004100 */
[----:B------:R-:W-:-:S04]  /*69f0*/  FMUL R5, R5, R12 ;  /* 0x0000000c05057220 */ /* 0x000fc80000400000 */
[----:B------:R-:W-:-:S05]  /*6a00*/  FFMA R5, R22, R10, R5 ;  /* 0x0000000a16057223 */ /* 0x000fca0000000005 */
[----:B------:R-:W-:-:S05]  /*6a10*/  F2FP.SATFINITE.E5M2.F32.PACK_AB_MERGE_C R5, RZ, R5, RZ ;  /* 0x00000005ff05723e */ /* 0x000fca00048060ff */
[----:B------:R0:W-:Y:S01]  /*6a20*/  STG.E.U8 desc[UR14][R16.64+0x79], R5 ;  /* 0x0000790510007986 */ /* 0x0001e2000c10110e */
[----:B------:R-:W-:Y:S05]  /*6a30*/  BRA `(.L_x_166) ;  /* 0x0000001000087947 */ /* 0x000fea0003800000 */
.L_x_37:
[----:B------:R-:W-:Y:S01]  /*6a40*/  ISETP.GE.AND P1, PT, R30, 0x1, PT ;  /* 0x000000011e00780c */ /* 0x000fe20003f26270 */
[-C--:B------:R-:W-:Y:S01]  /*6a50*/  FMUL R149, R149, R10.reuse ;  /* 0x0000000a95957220 */ /* 0x080fe20000400000 */
[-C--:B------:R-:W-:Y:S01]  /*6a60*/  FMUL R144, R144, R10.reuse ;  /* 0x0000000a90907220 */ /* 0x080fe20000400000 */
[----:B------:R-:W-:Y:S01]  /*6a70*/  ISETP.GE.AND P0, PT, R30, 0x9, PT ;  /* 0x000000091e00780c */ /* 0x000fe20003f06270 */
[-C--:B------:R-:W-:Y:S01]  /*6a80*/  FMUL R147, R147, R10.reuse ;  /* 0x0000000a93937220 */ /* 0x080fe20000400000 */
[----:B------:R-:W-:Y:S01]  /*6a90*/  ISETP.LT.OR P4, PT, R6, 0x1, !P1 ;  /* 0x000000010600780c */ /* 0x000fe20004f81670 */
[-C--:B------:R-:W-:Y:S01]  /*6aa0*/  FMUL R142, R142, R10.reuse ;  /* 0x0000000a8e8e7220 */ /* 0x080fe20000400000 */
[----:B------:R-:W-:Y:S01]  /*6ab0*/  ISETP.LT.OR P5, PT, R6, 0x2, !P1 ;  /* 0x000000020600780c */ /* 0x000fe20004fa1670 */
[-C--:B------:R-:W-:Y:S01]  /*6ac0*/  FMUL R145, R145, R10.reuse ;  /* 0x0000000a91917220 */ /* 0x080fe20000400000 */
[----:B------:R-:W-:Y:S01]  /*6ad0*/  F2FP.SATFINITE.E5M2.F32.PACK_AB_MERGE_C R149, RZ, R149, RZ ;  /* 0x00000095ff95723e */ /* 0x000fe200048060ff */
[----:B------:R-:W-:Y:S01]  /*6ae0*/  FMUL R140, R140, R10 ;  /* 0x0000000a8c8c7220 */ /* 0x000fe20000400000 */
[----:B------:R-:W-:Y:S01]  /*6af0*/  F2FP.SATFINITE.E5M2.F32.PACK_AB_MERGE_C R5, RZ, R144, RZ ;  /* 0x00000090ff05723e */ /* 0x000fe200048060ff */
[-C--:B------:R-:W-:Y:S01]  /*6b00*/  FMUL R143, R143, R10.reuse ;  /* 0x0000000a8f8f7220 */ /* 0x080fe20000400000 */
[----:B------:R-:W-:Y:S01]  /*6b10*/  ISETP.LT.OR P3, PT, R6, 0x1, !P0 ;  /* 0x000000010600780c */ /* 0x000fe20004761670 */
[-C--:B------:R-:W-:Y:S01]  /*6b20*/  FMUL R138, R138, R10.reuse ;  /* 0x0000000a8a8a7220 */ /* 0x080fe20000400000 */
[C---:B------:R-:W-:Y:S01]  /*6b30*/  ISETP.LT.OR P6, PT, R6.reuse, 0xa, !P1 ;  /* 0x0000000a0600780c */ /* 0x040fe20004fc1670 */
[-C--:B------:R-:W-:Y:S01]  /*6b40*/  FMUL R141, R141, R10.reuse ;  /* 0x0000000a8d8d7220 */ /* 0x080fe20000400000 */
[----:B------:R-:W-:Y:S01]  /*6b50*/  F2FP.SATFINITE.E5M2.F32.PACK_AB_MERGE_C R147, RZ, R147, RZ ;  /* 0x00000093ff93723e */ /* 0x000fe200048060ff */
[----:B------:R-:W-:Y:S01]  /*6b60*/  @!P4 STG.E.U8 desc[UR14][R18.64], R149 ;  /* 0x000000951200c986 */ /* 0x000fe2000c10110e */
[----:B------:R-:W-:Y:S01]  /*6b70*/  ISETP.LT.OR P4, PT, R6, 0x2, !P0 ;  /* 0x000000020600780c */ /* 0x000fe20004781670 */
[----:B------:R-:W-:Y:S01]  /*6b80*/  FMUL R136, R136, R10 ;  /* 0x0000000a88887220 */ /* 0x000fe20000400000 */
[----:B------:R-:W-:Y:S01]  /*6b90*/  F2FP.SATFINITE.E5M2.F32.PACK_AB_MERGE_C R25, RZ, R142, RZ ;  /* 0x0000008eff19723e */ /* 0x000fe200048060ff */
[----:B------:R0:W-:Y:S01]  /*6ba0*/  @!P5 STG.E.U8 desc[UR14][R18.64+0x1], R5 ;  /* 0x000001051200d986 */ /* 0x0001e2000c10110e */
[C---:B------:R-:W-:Y:S01]  /*6bb0*/  ISETP.LT.OR P5, PT, R6.reuse, 0x9, !P1 ;  /* 0x000000090600780c */ /* 0x040fe20004fa1670 */
[-C--:B------:R-:W-:Y:S01]  /*6bc0*/  FMUL R139, R139, R10.reuse ;  /* 0x0000000a8b8b7220 */ /* 0x080fe20000400000 */
[----:B------:R-:W-:Y:S01]  /*6bd0*/  F2FP.SATFINITE.E5M2.F32.PACK_AB_MERGE_C R145, RZ, R145, RZ ;  /* 0x00000091ff91723e */ /* 0x000fe200048060ff */
[----:B------:R-:W-:Y:S01]  /*6be0*/  @!P3 STG.E.U8 desc[UR14][R16.64], R147 ;  /* 0x000000931000b986 */ /* 0x000fe2000c10110e */
[----:B------:R-:W-:Y:S01]  /*6bf0*/  ISETP.LT.OR P3, PT, R6, 0x9, !P0 ;  /* 0x000000090600780c */ /* 0x000fe20004761670 */
[-C--:B------:R-:W-:Y:S01]  /*6c00*/  FMUL R134, R134, R10.reuse ;  /* 0x0000000a86867220 */ /* 0x080fe20000400000 */
[----:B------:R-:W-:Y:S01]  /*6c10*/  F2FP.SATFINITE.E5M2.F32.PACK_AB_MERGE_C R143, RZ, R143, RZ ;  /* 0x0000008fff8f723e */ /* 0x000fe200048060ff */
[-C--:B------:R-:W-:Y:S01]  /*6c20*/  FMUL R137, R137, R10.reuse ;  /* 0x0000000a89897220 */ /* 0x080fe20000400000 */
[----:B------:R-:W-:Y:S01]  /*6c30*/  F2FP.SATFINITE.E5M2.F32.PACK_AB_MERGE_C R141, RZ, R141, RZ ;  /* 0x0000008dff8d723e */ /* 0x000fe200048060ff */
[----:B------:R1:W-:Y:S01]  /*6c40*/  @!P4 STG.E.U8 desc[UR14][R16.64+0x1], R25 ;  /* 0x000001191000c986 */ /* 0x0003e2000c10110e */
[----:B------:R-:W-:Y:S01]  /*6c50*/  ISETP.LT.OR P4, PT, R6, 0xa, !P0 ;  /* 0x0000000a0600780c */ /* 0x000fe20004781670 */
[----:B------:R-:W-:Y:S01]  /*6c60*/  FMUL R132, R132, R10 ;  /* 0x0000000a84847220 */ /* 0x000fe20000400000 */
[----:B0-----:R-:W-:Y:S01]  /*6c70*/  F2FP.SATFINITE.E5M2.F32.PACK_AB_MERGE_C R5, RZ, R140, RZ ;  /* 0x0000008cff05723e */ /* 0x001fe200048060ff */
[----:B------:R-:W-:Y:S01]  /*6c80*/  @!P5 STG.E.U8 desc[UR14][R18.64+0x8], R145 ;  /* 0x000008911200d986 */ /* 0x000fe2000c10110e */
[C---:B------:R-:W-:Y:S01]  /*6c90*/  ISETP.LT.OR P5, PT, R6.reuse, 0x11, !P1 ;  /* 0x000000110600780c */ /* 0x040fe20004fa1670 */
[-C--:B------:R-:W-:Y:S01]  /*6ca0*/  FMUL R135, R135, R10.reuse ;  /* 0x0000000a87877220 */ /* 0x080fe20000400000 */
[----:B------:R-:W-:Y:S01]  /*6cb0*/  F2FP.SATFINITE.E5M2.F32.PACK_AB_MERGE_C R139, RZ, R139, RZ ;  /* 0x0000008bff8b723e */ /* 0x000fe200048060ff */
[----:B------:R0:W-:Y:S01]  /*6cc0*/  @!P6 STG.E.U8 desc[UR14][R18.64+0x9], R5 ;  /* 0x000009051200e986 */ /* 0x0001e2000c10110e */
[----:B------:R-:W-:Y:S01]  /*6cd0*/  ISETP.LT.OR P6, PT, R6, 0x12, !P1 ;  /* 0x000000120600780c */ /* 0x000fe20004fc1670 */
[----:B------:R-:W-:Y:S01]  /*6ce0*/  FMUL R130, R130, R10 ;  /* 0x0000000a82827220 */ /* 0x000fe20000400000 */
[----:B------:R-:W-:Y:S01]  /*6cf0*/  F2FP.SATFINITE.E5M2.F32.PACK_AB_MERGE_C R137, RZ, R137, RZ ;  /* 0x00000089ff89723e */ /* 0x000fe200048060ff */
[----:B------:R-:W-:Y:S01]  /*6d00*/  @!P3 STG.E.U8 desc[UR14][R16.64+0x8], R143 ;  /* 0x0000088f1000b986 */ /* 0x000fe2000c10110e */
[----:B-1----:R-:W-:Y:S01]  /*6d10*/  F2FP.SATFINITE.E5M2.F32.PACK_AB_MERGE_C R25, RZ, R138, RZ ;  /* 0x0000008aff19723e */ /* 0x002fe200048060ff */
[-C--:B------:R-:W-:Y:S01]  /*6d20*/  FMUL R133, R133, R10.reuse ;  /* 0x0000000a85857220 */ /* 0x080fe20000400000 */
[----:B------:R-:W-:Y:S01]  /*6d30*/  ISETP.LT.OR P3, PT, R6, 0x11, !P0 ;  /* 0x000000110600780c */ /* 0x000fe20004761670 */
[-C--:B------:R-:W-:Y:S01]  /*6d40*/  FMUL R128, R128, R10.reuse ;  /* 0x0000000a80807220 */ /* 0x080fe20000400000 */
[----:B------:R-:W-:Y:S01]  /*6d50*/  F2FP.SATFINITE.E5M2.F32.PACK_AB_MERGE_C R135, RZ, R135, RZ ;  /* 0x00000087ff87723e */ /* 0x000fe200048060ff */
[----:B------:R1:W-:Y:S01]  /*6d60*/  @!P4 STG.E.U8 desc[UR14][R16.64+0x9], R25 ;  /* 0x000009191000c986 */ /* 0x0003e2000c10110e */
[C---:B------:R-:W-:Y:S01]  /*6d70*/  ISETP.LT.OR P4, PT, R6.reuse, 0x12, !P0 ;  /* 0x000000120600780c */ /* 0x040fe20004781670 */
[----:B------:R-:W-:Y:S01]  /*6d80*/  FMUL R131, R131, R10 ;  /* 0x0000000a83837220 */ /* 0x000fe20000400000 */
[----:B0-----:R-:W-:Y:S01]  /*6d90*/  F2FP.SATFINITE.E5M2.F32.PACK_AB_MERGE_C R5, RZ, R136, RZ ;  /* 0x00000088ff05723e */ /* 0x001fe200048060ff */
[----:B------:R-:W-:Y:S01]  /*6da0*/  @!P5 STG.E.U8 desc[UR14][R18.64+0x10], R141 ;  /* 0x0000108d1200d986 */ /* 0x000fe2000c10110e */
[----:B------:R-:W-:Y:S01]  /*6db0*/  ISETP.LT.OR P5, PT, R6, 0x19, !P1 ;  /* 0x000000190600780c */ /* 0x000fe20004fa1670 */
[-C--:B------:R-:W-:Y:S01]  /*6dc0*/  FMUL R126, R126, R10.reuse ;  /* 0x0000000a7e7e7220 */ /* 0x080fe20000400000 */
[----:B------:R-:W-:Y:S01]  /*6dd0*/  F2FP.SATFINITE.E5M2.F32.PACK_AB_MERGE_C R133, RZ, R133, RZ ;  /* 0x00000085ff85723e */ /* 0x000fe200048060ff */
[----:B------:R0:W-:Y:S01]  /*6de0*/  @!P6 STG.E.U8 desc[UR14][R18.64+0x11], R5 ;  /* 0x000011051200e986 */ /* 0x0001e2000c10110e */
[----:B------:R-:W-:Y:S01]  /*6df0*/  ISETP.LT.OR P6, PT, R6, 0x1a, !P1 ;  /* 0x0000001a0600780c */ /* 0x000fe20004fc1670 */
[-C--:B------:R-:W-:Y:S01]  /*6e00*/  FMUL R129, R129, R10.reuse ;  /* 0x0000000a81817220 */ /* 0x080fe20000400000 */
[----:B------:R-:W-:Y:S01]  /*6e10*/  FMUL R124, R124, R10 ;  /* 0x0000000a7c7c7220 */ /* 0x000fe20000400000 */
[----:B-1----:R-:W-:Y:S01]  /*6e20*/  F2FP.SATFINITE.E5M2.F32.PACK_AB_MERGE_C R25, RZ, R134, RZ ;  /* 0x00000086ff19723e */ /* 0x002fe200048060ff */
[----:B------:R-:W-:Y:S01]  /*6e30*/  @!P3 STG.E.U8 desc[UR14][R16.64+0x10], R139 ;  /* 0x0000108b1000b986 */ /* 0x000fe2000c10110e */
[C---:B------:R-:W-:Y:S01]  /*6e40*/  ISETP.LT.OR P3, PT, R6.reuse, 0x19, !P0 ;  /* 0x000000190600780c */ /* 0x040fe20004761670 */
        /* <DEDUP_REMOVED lines=37> */
[-C--:B------:R-:W-:Y:S01]  /*70a0*/  FMUL R112, R112, R10.reuse ;  /* 0x0000000a70707220 */ /* 0x080fe20000400000 */
        /* <DEDUP_REMOVED lines=81> */
[C---:B------:R-:W-:Y:S01]  /*75c0*/  ISETP.LT.OR P6, PT, R6.reuse, 0x52, !P1 ;  /* 0x000000520600780c */ /* 0x040fe20004fc1670 */
        /* <DEDUP_REMOVED lines=22> */
[----:B------:R-:W-:-:S02]  /*7730*/  ISETP.LT.OR P3, PT, R6, 0x59, !P0 ;  /* 0x000000590600780c */ /* 0x000fc40004761670 */
[----:B------:R-:W-:Y:S01]  /*7740*/  F2FP.SATFINITE.E5M2.F32.PACK_AB_MERGE_C R91, RZ, R91, RZ ;  /* 0x0000005bff5b723e */ /* 0x000fe200048060ff */
[----:B------:R1:W-:Y:S01]  /*7750*/  @!P4 STG.E.U8 desc[UR14][R16.64+0x51], R25 ;  /* 0x000051191000c986 */ /* 0x0003e2000c10110e */
[C---:B------:R-:W-:Y:S02]  /*7760*/  ISETP.LT.OR P4, PT, R6.reuse, 0x5a, !P0 ;  /* 0x0000005a0600780c */ /* 0x040fe40004781670 */
[----:B0-----:R-:W-:Y:S01]  /*7770*/  F2FP.SATFINITE.E5M2.F32.PACK_AB_MERGE_C R5, RZ, R100, RZ ;  /* 0x00000064ff05723e */ /* 0x001fe200048060ff */
[----:B------:R-:W-:Y:S01]  /*7780*/  @!P5 STG.E.U8 desc[UR14][R18.64+0x58], R105 ;  /* 0x000058691200d986 */ /* 0x000fe2000c10110e */
[C---:B------:R-:W-:Y:S02]  /*7790*/  ISETP.LT.OR P5, PT, R6.reuse, 0x61, !P1 ;  /* 0x000000610600780c */ /* 0x040fe40004fa1670 */
[----:B------:R-:W-:Y:S01]  /*77a0*/  F2FP.SATFINITE.E5M2.F32.PACK_AB_MERGE_C R21, RZ, R21, RZ ;  /* 0x00000015ff15723e */ /* 0x000fe200048060ff */
[----:B------:R0:W-:Y:S01]  /*77b0*/  @!P6 STG.E.U8 desc[UR14][R18.64+0x59], R5 ;  /* 0x000059051200e986 */ /* 0x0001e2000c10110e */
[----:B------:R-:W-:-:S02]  /*77c0*/  ISETP.LT.OR P6, PT, R6, 0x62, !P1 ;  /* 0x000000620600780c */ /* 0x000fc40004fc1670 */
[----:B------:R-:W-:Y:S01]  /*77d0*/  F2FP.SATFINITE.E5M2.F32.PACK_AB_MERGE_C R23, RZ, R23, RZ ;  /* 0x00000017ff17723e */ /* 0x000fe200048060ff */
[----:B------:R-:W-:Y:S01]  /*77e0*/  @!P3 STG.E.U8 desc[UR14][R16.64+0x58], R103 ;  /* 0x000058671000b986 */ /* 0x000fe2000c10110e */
[----:B-1----:R-:W-:Y:S02]  /*77f0*/  F2FP.SATFINITE.E5M2.F32.PACK_AB_MERGE_C R25, RZ, R98, RZ ;  /* 0x00000062ff19723e */ /* 0x002fe400048060ff */
[C---:B------:R-:W-:Y:S02]  /*7800*/  ISETP.LT.OR P3, PT, R6.reuse, 0x61, !P0 ;  /* 0x000000610600780c */ /* 0x040fe40004761670 */
[----:B------:R-:W-:Y:S01]  /*7810*/  F2FP.SATFINITE.E5M2.F32.PACK_AB_MERGE_C R27, RZ, R22, RZ ;  /* 0x00000016ff1b723e */ /* 0x000fe200048060ff */
[----:B------:R1:W-:Y:S01]  /*7820*/  @!P4 STG.E.U8 desc[UR14][R16.64+0x59], R25 ;  /* 0x000059191000c986 */ /* 0x0003e2000c10110e */
[C---:B------:R-:W-:Y:S02]  /*7830*/  ISETP.LT.OR P4, PT, R6.reuse, 0x62, !P0 ;  /* 0x000000620600780c */ /* 0x040fe40004781670 */
[----:B0-----:R-:W-:Y:S01]  /*7840*/  F2FP.SATFINITE.E5M2.F32.PACK_AB_MERGE_C R5, RZ, R96, RZ ;  /* 0x00000060ff05723e */ /* 0x001fe200048060ff */
[----:B------:R-:W-:Y:S01]  /*7850*/  @!P5 STG.E.U8 desc[UR14][R18.64+0x60], R101 ;  /* 0x000060651200d986 */ /* 0x000fe2000c10110e */
[----:B------:R-:W-:-:S03]  /*7860*/  ISETP.LT.OR P5, PT, R6, 0x69, !P1 ;  /* 0x000000690600780c */ /* 0x000fc60004fa1670 */
[----:B------:R0:W-:Y:S01]  /*7870*/  @!P6 STG.E.U8 desc[UR14][R18.64+0x61], R5 ;  /* 0x000061051200e986 */ /* 0x0001e2000c10110e */
[C---:B------:R-:W-:Y:S02]  /*7880*/  ISETP.LT.OR P6, PT, R6.reuse, 0x6a, !P1 ;  /* 0x0000006a0600780c */ /* 0x040fe40004fc1670 */
[----:B-1----:R-:W-:Y:S01]  /*7890*/  F2FP.SATFINITE.E5M2.F32.PACK_AB_MERGE_C R25, RZ, R94, RZ ;  /* 0x0000005eff19723e */ /* 0x002fe200048060ff */
[----:B------:R-:W-:Y:S01]  /*78a0*/  @!P3 STG.E.U8 desc[UR14][R16.64+0x60], R99 ;  /* 0x000060631000b986 */ /* 0x000fe2000c10110e */
[----:B------:R-:W-:-:S03]  /*78b0*/  ISETP.LT.OR P3, PT, R6, 0x69, !P0 ;  /* 0x000000690600780c */ /* 0x000fc60004761670 */
        /* <DEDUP_REMOVED lines=12> */
[C---:B------:R-:W-:Y:S01]  /*7980*/  ISETP.LT.OR P1, PT, R6.reuse, 0x7a, !P1 ;  /* 0x0000007a0600780c */ /* 0x040fe20004f21670 */
[----:B------:R2:W-:Y:S01]  /*7990*/  @!P5 STG.E.U8 desc[UR14][R18.64+0x70], R93 ;  /* 0x0000705d1200d986 */ /* 0x0005e2000c10110e */
[C---:B------:R-:W-:Y:S02]  /*79a0*/  ISETP.LT.OR P5, PT, R6.reuse, 0x72, !P0 ;  /* 0x000000720600780c */ /* 0x040fe400047a1670 */
[----:B0-----:R-:W-:Y:S01]  /*79b0*/  F2FP.SATFINITE.E5M2.F32.PACK_AB_MERGE_C R5, RZ, R88, RZ ;  /* 0x00000058ff05723e */ /* 0x001fe200048060ff */
[----:B------:R2:W-:Y:S01]  /*79c0*/  @!P6 STG.E.U8 desc[UR14][R18.64+0x71], R89 ;  /* 0x000071591200e986 */ /* 0x0005e2000c10110e */
[C---:B------:R-:W-:Y:S02]  /*79d0*/  ISETP.LT.OR P6, PT, R6.reuse, 0x79, !P0 ;  /* 0x000000790600780c */ /* 0x040fe400047c1670 */
[----:B------:R-:W-:Y:S01]  /*79e0*/  ISETP.LT.OR P0, PT, R6, 0x7a, !P0 ;  /* 0x0000007a0600780c */ /* 0x000fe20004701670 */
[----:B------:R2:W-:Y:S01]  /*79f0*/  @!P3 STG.E.U8 desc[UR14][R16.64+0x70], R91 ;  /* 0x0000705b1000b986 */ /* 0x0005e2000c10110e */
[----:B-1----:R-:W-:-:S05]  /*7a00*/  F2FP.SATFINITE.E5M2.F32.PACK_AB_MERGE_C R25, RZ, R20, RZ ;  /* 0x00000014ff19723e */ /* 0x002fca00048060ff */
[----:B------:R2:W-:Y:S04]  /*7a10*/  @!P5 STG.E.U8 desc[UR14][R16.64+0x71], R5 ;  /* 0x000071051000d986 */ /* 0x0005e8000c10110e */
[----:B------:R2:W-:Y:S04]  /*7a20*/  @!P4 STG.E.U8 desc[UR14][R18.64+0x78], R21 ;  /* 0x000078151200c986 */ /* 0x0005e8000c10110e */
[----:B------:R2:W-:Y:S04]  /*7a30*/  @!P1 STG.E.U8 desc[UR14][R18.64+0x79], R25 ;  /* 0x0000791912009986 */ /* 0x0005e8000c10110e */
[----:B------:R2:W-:Y:S04]  /*7a40*/  @!P6 STG.E.U8 desc[UR14][R16.64+0x78], R23 ;  /* 0x000078171000e986 */ /* 0x0005e8000c10110e */
[----:B------:R2:W-:Y:S02]  /*7a50*/  @!P0 STG.E.U8 desc[UR14][R16.64+0x79], R27 ;  /* 0x0000791b10008986 */ /* 0x0005e4000c10110e */
.L_x_166:
[----:B------:R-:W-:Y:S05]  /*7a60*/  BSYNC B0 ;  /* 0x0000000000007941 */ /* 0x000fea0003800000 */
.L_x_36:
[C---:B------:R-:W-:Y:S01]  /*7a70*/  LEA R2, P0, R8.reuse, R2, 0x1 ;  /* 0x0000000208027211 */ /* 0x040fe200078008ff */
[----:B------:R-:W-:Y:S01]  /*7a80*/  ULDC.64 UR6, c[0x0][0x650] ;  /* 0x0001940000067ab9 */ /* 0x000fe20000000a00 */
[----:B-----5:R-:W-:Y:S01]  /*7a90*/  IMAD.U32 R4, RZ, RZ, UR12 ;  /* 0x0000000cff047e24 */ /* 0x020fe2000f8e00ff */
[----:B0-2---:R-:W-:Y:S01]  /*7aa0*/  PRMT R16, RZ, 0x7610, R16 ;  /* 0x00007610ff107816 */ /* 0x005fe20000000010 */
[----:B------:R-:W-:Y:S01]  /*7ab0*/  IMAD.MOV.U32 R6, RZ, RZ, -0x1 ;  /* 0xffffffffff067424 */ /* 0x000fe200078e00ff */
[----:B------:R-:W-:Y:S01]  /*7ac0*/  LEA.HI.X R3, R8, R3, R0, 0x1, P0 ;  /* 0x0000000308037211 */ /* 0x000fe200000f0c00 */
[----:B------:R0:W-:Y:S01]  /*7ad0*/  SYNCS.ARRIVE.TRANS64.A1T0 RZ, [R4+UR22], RZ ;  /* 0x000000ff04ff79a7 */ /* 0x0001e20008100016 */
[----:B------:R-:W-:Y:S01]  /*7ae0*/  ISETP.GE.U32.AND P0, PT, R2, UR6, PT ;  /* 0x0000000602007c0c */ /* 0x000fe2000bf06070 */
[----:B------:R-:W-:-:S03]  /*7af0*/  IMAD.MOV.U32 R5, RZ, RZ, -0x1 ;  /* 0xffffffffff057424 */ /* 0x000fc600078e00ff */
[----:B------:R-:W-:Y:S01]  /*7b00*/  ISETP.GE.U32.AND.EX P0, PT, R3, UR7, PT, P0 ;  /* 0x0000000703007c0c */ /* 0x000fe2000bf06100 */
[----:B0-----:R-:W-:-:S12]  /*7b10*/  IMAD.MOV.U32 R4, RZ, RZ, -0x1 ;  /* 0xffffffffff047424 */ /* 0x001fd800078e00ff */
[----:B------:R-:W-:Y:S05]  /*7b20*/  @P0 BRA `(.L_x_167) ;  /* 0x0000000400600947 */ /* 0x000fea0003800000 */
[----:B------:R-:W0:Y:S01]  /*7b30*/  S2R R26, SR_CTAID.X ;  /* 0x00000000001a7919 */ /* 0x000e220000002500 */
[----:B------:R-:W2:Y:S01]  /*7b40*/  LDC.64 R20, c[0x0][0x628] ;  /* 0x00018a00ff147b82 */ /* 0x000ea20000000a00 */
[----:B------:R-:W-:Y:S01]  /*7b50*/  ULDC UR6, c[0x0][0x150] ;  /* 0x0000540000067ab9 */ /* 0x000fe20000000800 */
[----:B-1--4-:R-:W-:Y:S01]  /*7b60*/  IMAD.MOV.U32 R18, RZ, RZ, R2 ;  /* 0x000000ffff127224 */ /* 0x012fe200078e0002 */
[----:B------:R-:W1:Y:S01]  /*7b70*/  S2R R28, SR_CTAID.Y ;  /* 0x00000000001c7919 */ /* 0x000e620000002600 */
[----:B------:R-:W-:-:S04]  /*7b80*/  IMAD.MOV.U32 R19, RZ, RZ, R3 ;  /* 0x000000ffff137224 */ /* 0x000fc800078e0003 */
[----:B------:R-:W4:Y:S08]  /*7b90*/  LDC R29, c[0x0][0x144] ;  /* 0x00005100ff1d7b82 */ /* 0x000f300000000800 */
[----:B------:R-:W1:Y:S08]  /*7ba0*/  LDC R6, c[0x0][0x630] ;  /* 0x00018c00ff067b82 */ /* 0x000e700000000800 */
[----:B---3--:R-:W3:Y:S01]  /*7bb0*/  LDC.64 R24, c[0x0][0x620] ;  /* 0x00018800ff187b82 */ /* 0x008ee20000000a00 */
[----:B--2---:R-:W-:-:S04]  /*7bc0*/  ISETP.NE.U32.AND P0, PT, R20, RZ, PT ;  /* 0x000000ff1400720c */ /* 0x004fc80003f05070 */
[----:B------:R-:W-:Y:S02]  /*7bd0*/  ISETP.NE.AND.EX P0, PT, R21, RZ, PT, P0 ;  /* 0x000000ff1500720c */ /* 0x000fe40003f05300 */
[----:B0-----:R-:W-:-:S05]  /*7be0*/  I2FP.F32.U32 R4, R26 ;  /* 0x0000001a00047245 */ /* 0x001fca0000201000 */
[----:B------:R-:W-:-:S04]  /*7bf0*/  FMUL R4, R4, UR6 ;  /* 0x0000000604047c20 */ /* 0x000fc80008400000 */
[----:B------:R0:W2:Y:S02]  /*7c00*/  F2I.U32.TRUNC.NTZ R27, R4 ;  /* 0x00000004001b7305 */ /* 0x0000a4000020f000 */
[----:B-1--4-:R-:W-:Y:S05]  /*7c10*/  @!P0 BRA `(.L_x_168) ;  /* 0x0000000000288947 */ /* 0x012fea0003800000 */
[----:B------:R-:W1:Y:S02]  /*7c20*/  LDC R5, c[0x0][0x634] ;  /* 0x00018d00ff057b82 */ /* 0x000e640000000800 */
[----:B-1----:R-:W-:-:S05]  /*7c30*/  IADD3 R19, P0, R2, R5, RZ ;  /* 0x0000000502137210 */ /* 0x002fca0007f1e0ff */
[----:B------:R-:W-:-:S04]  /*7c40*/  IMAD.X R23, RZ, RZ, R3, P0 ;  /* 0x000000ffff177224 */ /* 0x000fc800000e0603 */
[----:B0-----:R-:W-:-:S04]  /*7c50*/  IMAD.WIDE.U32 R4, R23, R20, RZ ;  /* 0x0000001417047225 */ /* 0x001fc800078e00ff */
[----:B------:R-:W-:-:S04]  /*7c60*/  IMAD.WIDE.U32 R16, P0, R19, R21, R4 ;  /* 0x0000001513107225 */ /* 0x000fc80007800004 */
[----:B------:R-:W-:-:S04]  /*7c70*/  IMAD.WIDE.U32 R4, R19, R20, RZ ;  /* 0x0000001413047225 */ /* 0x000fc800078e00ff */
[----:B------:R-:W-:Y:S01]  /*7c80*/  IMAD.X R19, RZ, RZ, RZ, P0 ;  /* 0x000000ffff137224 */ /* 0x000fe200000e06ff */
[----:B------:R-:W-:Y:S01]  /*7c90*/  IADD3 RZ, P0, R5, R16, RZ ;  /* 0x0000001005ff7210 */ /* 0x000fe20007f1e0ff */
[----:B------:R-:W-:-:S04]  /*7ca0*/  IMAD.MOV.U32 R18, RZ, RZ, R17 ;  /* 0x000000ffff127224 */ /* 0x000fc800078e0011 */
[----:B------:R-:W-:-:S08]  /*7cb0*/  IMAD.WIDE.U32.X R18, R23, R21, R18, P0 ;  /* 0x0000001517127225 */ /* 0x000fd000000e0412 */
.L_x_168:
[-CC-:B------:R-:W-:Y:S01]  /*7cc0*/  SHF.R.U64 R22, R18, R6.reuse, R19.reuse ;  /* 0x0000000612167219 */ /* 0x180fe20000001213 */
[----:B------:R-:W1:Y:S01]  /*7cd0*/  LDC.64 R32, c[0x0][0x640] ;  /* 0x00019000ff207b82 */ /* 0x000e620000000a00 */
[----:B0-----:R-:W-:Y:S01]  /*7ce0*/  SHF.R.U32.HI R4, RZ, R6, R19 ;  /* 0x00000006ff047219 */ /* 0x001fe20000011613 */
[----:B--2---:R-:W-:Y:S01]  /*7cf0*/  IMAD.MOV R27, RZ, RZ, -R27 ;  /* 0x000000ffff1b7224 */ /* 0x004fe200078e0a1b */
[----:B------:R-:W-:Y:S01]  /*7d00*/  IADD3 R17, P0, RZ, -R22, RZ ;  /* 0x80000016ff117210 */ /* 0x000fe20007f1e0ff */
[----:B------:R-:W-:Y:S01]  /*7d10*/  ULDC UR6, c[0x0][0x154] ;  /* 0x0000550000067ab9 */ /* 0x000fe20000000800 */
[----:B------:R-:W-:Y:S02]  /*7d20*/  IMAD.MOV.U32 R19, RZ, RZ, 0x1 ;  /* 0x00000001ff137424 */ /* 0x000fe400078e00ff */
[----:B------:R-:W-:Y:S01]  /*7d30*/  IMAD R27, R29, R27, R26 ;  /* 0x0000001b1d1b7224 */ /* 0x000fe200078e021a */
[----:B------:R-:W0:Y:S01]  /*7d40*/  LDC R16, c[0x0][0x618] ;  /* 0x00018600ff107b82 */ /* 0x000e220000000800 */
[----:B------:R-:W-:-:S04]  /*7d50*/  IMAD.X R5, RZ, RZ, ~R4, P0 ;  /* 0x000000ffff057224 */ /* 0x000fc800000e0e04 */
[-C--:B---3--:R-:W-:Y:S02]  /*7d60*/  IMAD R6, R5, R24.reuse, RZ ;  /* 0x0000001805067224 */ /* 0x088fe400078e02ff */
[C---:B------:R-:W-:Y:S01]  /*7d70*/  IMAD.WIDE.U32 R4, R17.reuse, R24, R2 ;  /* 0x0000001811047225 */ /* 0x040fe200078e0002 */
[----:B------:R-:W2:Y:S03]  /*7d80*/  LDC R18, c[0x0][0x608] ;  /* 0x00018200ff127b82 */ /* 0x000ea60000000800 */
[----:B------:R-:W-:Y:S01]  /*7d90*/  IMAD R17, R17, R25, R6 ;  /* 0x0000001911117224 */ /* 0x000fe200078e0206 */
[----:B------:R-:W-:-:S03]  /*7da0*/  I2FP.F32.U32 R6, R28 ;  /* 0x0000001c00067245 */ /* 0x000fc60000201000 */
[----:B------:R-:W-:Y:S01]  /*7db0*/  IMAD.IADD R5, R5, 0x1, R17 ;  /* 0x0000000105057824 */ /* 0x000fe200078e0211 */
[----:B------:R-:W3:Y:S01]  /*7dc0*/  LDC R30, c[0x0][0x658] ;  /* 0x00019600ff1e7b82 */ /* 0x000ee20000000800 */
[----:B-1----:R-:W-:Y:S01]  /*7dd0*/  ISETP.NE.U32.AND P0, PT, R32, RZ, PT ;  /* 0x000000ff2000720c */ /* 0x002fe20003f05070 */
[----:B------:R-:W-:-:S03]  /*7de0*/  IMAD.MOV.U32 R17, RZ, RZ, -0x1 ;  /* 0xffffffffff117424 */ /* 0x000fc600078e00ff */
[----:B------:R-:W-:-:S03]  /*7df0*/  ISETP.NE.AND.EX P0, PT, R33, RZ, PT, P0 ;  /* 0x000000ff2100720c */ /* 0x000fc60003f05300 */
[----:B------:R-:W1:Y:S01]  /*7e00*/  LDC R25, c[0x0][0x148] ;  /* 0x00005200ff197b82 */ /* 0x000e620000000800 */
[-CC-:B0-----:R-:W-:Y:S02]  /*7e10*/  SHF.R.U64 R20, R4, R16.reuse, R5.reuse ;  /* 0x0000001004147219 */ /* 0x181fe40000001205 */
[----:B------:R-:W-:Y:S01]  /*7e20*/  SHF.R.U32.HI R5, RZ, R16, R5 ;  /* 0x00000010ff057219 */ /* 0x000fe20000011605 */
[----:B------:R-:W-:-:S04]  /*7e30*/  FMUL R16, R6, UR6 ;  /* 0x0000000606107c20 */ /* 0x000fc80008400000 */
[----:B------:R-:W0:Y:S01]  /*7e40*/  LDC R26, c[0x0][0x600] ;  /* 0x00018000ff1a7b82 */ /* 0x000e220000000800 */
[----:B------:R4:W0:Y:S01]  /*7e50*/  F2I.U32.TRUNC.NTZ R23, R16 ;  /* 0x0000001000177305 */ /* 0x000822000020f000 */
[-CC-:B--2---:R-:W-:Y:S02]  /*7e60*/  SHF.R.U64 R6, R20, R18.reuse, R5.reuse ;  /* 0x0000001214067219 */ /* 0x184fe40000001205 */
[----:B------:R-:W-:-:S04]  /*7e70*/  SHF.R.U32.HI R5, RZ, R18, R5 ;  /* 0x00000012ff057219 */ /* 0x000fc80000011605 */
[----:B------:R-:W2:Y:S01]  /*7e80*/  LDC R31, c[0x0][0x648] ;  /* 0x00019200ff1f7b82 */ /* 0x000ea20000000800 */
[-CC-:B---3--:R-:W-:Y:S02]  /*7e90*/  SHF.R.U64 R24, R6, R30.reuse, R5.reuse ;  /* 0x0000001e06187219 */ /* 0x188fe40000001205 */
[-C--:B------:R-:W-:Y:S02]  /*7ea0*/  SHF.L.U32 R17, R17, R30.reuse, RZ ;  /* 0x0000001e11117219 */ /* 0x080fe400000006ff */
[-C--:B------:R-:W-:Y:S01]  /*7eb0*/  SHF.R.U32.HI R5, RZ, R30.reuse, R5 ;  /* 0x0000001eff057219 */ /* 0x080fe20000011605 */
[----:B------:R-:W-:Y:S01]  /*7ec0*/  IMAD.MOV.U32 R4, RZ, RZ, R24 ;  /* 0x000000ffff047224 */ /* 0x000fe200078e0018 */
[----:B------:R-:W-:Y:S01]  /*7ed0*/  SHF.L.U32 R30, R19, R30, RZ ;  /* 0x0000001e131e7219 */ /* 0x000fe200000006ff */
[----:B------:R-:W3:Y:S01]  /*7ee0*/  LDC R34, c[0x0][0x638] ;  /* 0x00018e00ff227b82 */ /* 0x000ee20000000800 */
[----:B------:R-:W-:-:S07]  /*7ef0*/  LOP3.LUT R29, RZ, R17, RZ, 0x33, !PT ;  /* 0x00000011ff1d7212 */ /* 0x000fce00078e33ff */
[----:B------:R-:W0:Y:S01]  /*7f00*/  LDC R35, c[0x0][0x610] ;  /* 0x00018400ff237b82 */ /* 0x000e220000000800 */
        /* <DEDUP_REMOVED lines=11> */
.L_x_169:
[----:B--2---:R-:W-:Y:S01]  /*7fc0*/  SHF.R.U64 R4, R4, R31, R5 ;  /* 0x0000001f04047219 */ /* 0x004fe20000001205 */
[----:B0-----:R-:W-:Y:S01]  /*7fd0*/  VIADD R19, R26, 0xffffffff ;  /* 0xffffffff1a137836 */ /* 0x001fe20000000000 */
[----:B------:R-:W-:Y:S01]  /*7fe0*/  LOP3.LUT R17, R6, R29, RZ, 0xc0, !PT ;  /* 0x0000001d06117212 */ /* 0x000fe200078ec0ff */
[----:B------:R-:W-:Y:S02]  /*7ff0*/  IMAD.MOV R23, RZ, RZ, -R23 ;  /* 0x000000ffff177224 */ /* 0x000fe400078e0a17 */
[----:B------:R-:W-:Y:S02]  /*8000*/  IMAD.MOV R5, RZ, RZ, -R4 ;  /* 0x000000ffff057224 */ /* 0x000fe400078e0a04 */
[----:B------:R-:W-:Y:S01]  /*8010*/  IMAD R6, R30, R4, R17 ;  /* 0x000000041e067224 */ /* 0x000fe200078e0211 */
[----:B------:R-:W-:Y:S01]  /*8020*/  LOP3.LUT R17, R20, R19, RZ, 0xc0, !PT ;  /* 0x0000001314117212 */ /* 0x000fe200078ec0ff */
[----:B-1----:R-:W-:Y:S02]  /*8030*/  @P2 IMAD R27, R25, R23, R28 ;  /* 0x00000017191b2224 */ /* 0x002fe400078e021c */
[----:B---3--:R-:W-:-:S02]  /*8040*/  IMAD R4, R5, R34, R24 ;  /* 0x0000002205047224 */ /* 0x008fc400078e0218 */
[----:B------:R-:W-:Y:S02]  /*8050*/  IMAD R6, R6, R35, R27 ;  /* 0x0000002306067224 */ /* 0x000fe400078e021b */
[----:B------:R-:W-:Y:S02]  /*8060*/  IMAD R17, R4, R26, R17 ;  /* 0x0000001a04117224 */ /* 0x000fe400078e0211 */
[----:B------:R-:W-:Y:S02]  /*8070*/  IMAD.MOV.U32 R16, RZ, RZ, 0x1 ;  /* 0x00000001ff107424 */ /* 0x000fe400078e00ff */
[----:B------:R-:W-:Y:S01]  /*8080*/  IMAD.MOV.U32 R4, RZ, RZ, R22 ;  /* 0x000000ffff047224 */ /* 0x000fe200078e0016 */
[----:B------:R-:W-:Y:S02]  /*8090*/  SEL R5, R17, R6, !P2 ;  /* 0x0000000611057207 */ /* 0x000fe40005000000 */
[----:B------:R-:W-:-:S07]  /*80a0*/  SEL R6, R6, R17, !P2 ;  /* 0x0000001106067207 */ /* 0x000fce0005000000 */
.L_x_167:
[----:B------:R-:W-:Y:S02]  /*80b0*/  LOP3.LUT P0, RZ, R16, 0xff, RZ, 0xc0, !PT ;  /* 0x000000ff10ff7812 */ /* 0x000fe4000780c0ff */
[----:B------:R-:W-:-:S11]  /*80c0*/  LOP3.LUT R148, R148, 0x1, RZ, 0x3c, !PT ;  /* 0x0000000194947812 */ /* 0x000fd600078e3cff */
[----:B------:R-:W-:Y:S05]  /*80d0*/  @P0 BRA `(.L_x_170) ;  /* 0xffffff9000f40947 */ /* 0x000fea000383ffff */
[----:B------:R-:W-:Y:S05]  /*80e0*/  EXIT ;  /* 0x000000000000794d */ /* 0x000fea0003800000 */
.L_x_14:
[----:B------:R-:W-:-:S08]  /*80f0*/  ISETP.NE.AND P0, PT, R20, RZ, PT ;  /* 0x000000ff1400720c */ /* 0x000fd00003f05270 */
[----:B-----5:R-:W0:-:S00]  /*8100*/  USETMAXREG.DEALLOC.CTAPOOL 0x28 ;  /* 0x00000028000079c8 */ /* 0x020e0000080e0500 */
[----:B------:R-:W-:Y:S05]  /*8110*/  @P0 EXIT ;  /* 0x000000000000094d */ /* 0x000fea0003800000 */
[----:B0-----:R-:W-:Y:S01]  /*8120*/  LOP3.LUT P0, RZ, R16, 0xff, RZ, 0xc0, !PT ;  /* 0x000000ff10ff7812 */ /* 0x001fe2000780c0ff */
[----:B------:R-:W-:Y:S02]  /*8130*/  IMAD.MOV.U32 R12, RZ, RZ, 0x1 ;  /* 0x00000001ff0c7424 */ /* 0x000fe400078e00ff */
[----:B------:R-:W-:-:S10]  /*8140*/  IMAD.MOV.U32 R15, RZ, RZ, RZ ;  /* 0x000000ffff0f7224 */ /* 0x000fd400078e00ff */
[----:B------:R-:W-:Y:S05]  /*8150*/  @!P0 BRA `(.L_x_171) ;  /* 0x0000000c00088947 */ /* 0x000fea0003800000 */
[----:B------:R-:W-:Y:S01]  /*8160*/  LOP3.LUT P0, RZ, R13, 0x1f, RZ, 0xc0, !PT ;  /* 0x0000001f0dff7812 */ /* 0x000fe2000780c0ff */
[----:B------:R-:W-:Y:S01]  /*8170*/  ULDC UR5, c[0x0][0x658] ;  /* 0x0001960000057ab9 */ /* 0x000fe20000000800 */
[----:B------:R-:W-:Y:S01]  /*8180*/  UMOV UR6, 0xffffffff ;  /* 0xffffffff00067882 */ /* 0x000fe20000000000 */
[----:B------:R-:W-:Y:S01]  /*8190*/  BSSY B0, `(.L_x_171) ;  /* 0x00000be000007945 */ /* 0x000fe20003800000 */
[----:B------:R-:W-:Y:S01]  /*81a0*/  USHF.L.U32 UR6, UR6, UR5, URZ ;  /* 0x0000000506067299 */ /* 0x000fe2000800063f */
[C---:B------:R-:W-:Y:S01]  /*81b0*/  ISETP.NE.AND P3, PT, R11.reuse, RZ, PT ;  /* 0x000000ff0b00720c */ /* 0x040fe20003f65270 */
[----:B------:R-:W-:Y:S01]  /*81c0*/  IMAD.MOV.U32 R14, RZ, RZ, 0x1 ;  /* 0x00000001ff0e7424 */ /* 0x000fe200078e00ff */
[----:B------:R-:W-:Y:S01]  /*81d0*/  ISETP.NE.OR P0, PT, R11, RZ, !P0 ;  /* 0x000000ff0b00720c */ /* 0x000fe20004705670 */
[----:B------:R-:W-:Y:S01]  /*81e0*/  IMAD.MOV.U32 R12, RZ, RZ, 0x1 ;  /* 0x00000001ff0c7424 */ /* 0x000fe200078e00ff */
[----:B------:R-:W-:Y:S01]  /*81f0*/  LOP3.LUT R13, R7, 0x2, RZ, 0xfc, !PT ;  /* 0x00000002070d7812 */ /* 0x000fe200078efcff */
[----:B------:R-:W-:Y:S01]  /*8200*/  IMAD.MOV.U32 R15, RZ, RZ, RZ ;  /* 0x000000ffff0f7224 */ /* 0x000fe200078e00ff */
[----:B------:R-:W-:Y:S01]  /*8210*/  ULDC UR4, c[0x0][0x600] ;  /* 0x0001800000047ab9 */ /* 0x000fe20000000800 */
[----:B------:R-:W-:Y:S01]  /*8220*/  UMOV UR7, 0x1 ;  /* 0x0000000100077882 */ /* 0x000fe20000000000 */
[----:B------:R-:W-:-:S02]  /*8230*/  UIADD3 UR22, UR13, 0x1, URZ ;  /* 0x000000010d167890 */ /* 0x000fc4000fffe03f */
[----:B------:R-:W-:Y:S02]  /*8240*/  UIADD3 UR16, UR4, -0x1, URZ ;  /* 0xffffffff04107890 */ /* 0x000fe4000fffe03f */
[----:B------:R-:W-:Y:S02]  /*8250*/  USHF.L.U32 UR18, UR7, UR5, URZ ;  /* 0x0000000507127299 */ /* 0x000fe4000800063f */
[----:B------:R-:W-:Y:S01]  /*8260*/  ULOP3.LUT UR17, URZ, UR6, URZ, 0x33, !UPT ;  /* 0x000000063f117292 */ /* 0x000fe2000f8e333f */
[----:B------:R-:W-:-:S11]  /*8270*/  ULDC.64 UR20, c[0x0][0x198] ;  /* 0x0000660000147ab9 */ /* 0x000fd60000000a00 */
.L_x_183:
[----:B------:R-:W-:-:S03]  /*8280*/  UMOV UR4, 0xffffffff ;  /* 0xffffffff00047882 */ /* 0x000fc60000000000 */
[----:B------:R-:W-:Y:S05]  /*8290*/  BRA.DIV UR4, `(.L_x_172) ;  /* 0x00000012048c7947 */ /* 0x000fea000b800000 */
[----:B------:R-:W-:-:S13]  /*82a0*/  ELECT P1, URZ, PT ;  /* 0x00000000003f782f */ /* 0x000fda0003820000 */
.L_x_201:
[----:B------:R-:W0:Y:S01]  /*82b0*/  LDC R10, c[0x0][0x28c] ;  /* 0x0000a300ff0a7b82 */ /* 0x000e220000000800 */
[----:B------:R-:W-:Y:S01]  /*82c0*/  BSSY B1, `(.L_x_173) ;  /* 0x0000037000017945 */ /* 0x000fe20003800000 */
[----:B0-----:R-:W-:-:S13]  /*82d0*/  ISETP.LT.OR P1, PT, R10, 0x1, !P1 ;  /* 0x000000010a00780c */ /* 0x001fda0004f21670 */
[----:B------:R-:W-:Y:S05]  /*82e0*/  @P1 BRA `(.L_x_174) ;  /* 0x0000000000d01947 */ /* 0x000fea0003800000 */
[----:B------:R-:W-:Y:S02]  /*82f0*/  IMAD.SHL.U32 R16, R5, 0x80, RZ ;  /* 0x0000008005107824 */ /* 0x000fe400078e00ff */
[----:B------:R-:W-:Y:S02]  /*8300*/  IMAD.SHL.U32 R17, R6, 0x40, RZ ;  /* 0x0000004006117824 */ /* 0x000fe400078e00ff */
[----:B------:R-:W-:Y:S02]  /*8310*/  IMAD.MOV.U32 R18, RZ, RZ, RZ ;  /* 0x000000ffff127224 */ /* 0x000fe400078e00ff */
[----:B------:R-:W-:Y:S02]  /*8320*/  IMAD.U32 R20, RZ, RZ, UR22 ;  /* 0x00000016ff147e24 */ /* 0x000fe4000f8e00ff */
[----:B------:R-:W-:Y:S02]  /*8330*/  IMAD.MOV.U32 R5, RZ, RZ, R12 ;  /* 0x000000ffff057224 */ /* 0x000fe400078e000c */
[----:B------:R-:W-:-:S07]  /*8340*/  IMAD.MOV.U32 R6, RZ, RZ, R15 ;  /* 0x000000ffff067224 */ /* 0x000fce00078e000f */
.L_x_178:
[----:B------:R-:W0:Y:S01]  /*8350*/  S2R R11, SR_CgaCtaId ;  /* 0x00000000000b7919 */ /* 0x000e220000008800 */
[----:B------:R-:W-:-:S04]  /*8360*/  MOV R10, 0x400 ;  /* 0x00000400000a7802 */ /* 0x000fc80000000f00 */
[----:B0-----:R-:W-:Y:S02]  /*8370*/  LEA R21, R11, R10, 0x18 ;  /* 0x0000000a0b157211 */ /* 0x001fe400078ec0ff */
[----:B------:R-:W-:Y:S01]  /*8380*/  SHF.L.U32 R10, R5, 0x1f, RZ ;  /* 0x0000001f050a7819 */ /* 0x000fe200000006ff */
[----:B------:R-:W0:Y:S02]  /*8390*/  @!P3 LDC R11, c[0x0][0x500] ;  /* 0x00014000ff0bbb82 */ /* 0x000e240000000800 */
[----:B------:R-:W-:-:S04]  /*83a0*/  IMAD R19, R6, 0x8, R21 ;  /* 0x0000000806137824 */ /* 0x000fc800078e0215 */
[----:B------:R-:W1:Y:S02]  /*83b0*/  SYNCS.PHASECHK.TRANS64.TRYWAIT P1, [R19+URZ+0x48], R10 ;  /* 0x0000480a130075a7 */ /* 0x000e64000802017f */
[----:B-1----:R-:W-:Y:S05]  /*83c0*/  @!P1 BRA `(.L_x_175) ;  /* 0x0000001000609947 */ /* 0x002fea0003800000 */
.L_x_202:
[----:B-1----:R-:W-:Y:S01]  /*83d0*/  PRMT R10, R13, 0x9910, RZ ;  /* 0x000099100d0a7816 */ /* 0x002fe200000000ff */
[----:B0-----:R0:W-:Y:S03]  /*83e0*/  @!P3 SYNCS.ARRIVE.TRANS64 RZ, [R19+URZ], R11 ;  /* 0x0000000b13ffb9a7 */ /* 0x0011e6000800003f */
[----:B------:R-:W-:-:S13]  /*83f0*/  ISETP.NE.AND P1, PT, R10, 0x2, PT ;  /* 0x000000020a00780c */ /* 0x000fda0003f25270 */
[----:B0-----:R-:W-:Y:S05]  /*8400*/  @P1 BRA `(.L_x_176) ;  /* 0x0000000000041947 */ /* 0x001fea0003800000 */
[----:B------:R-:W-:Y:S01]  /*8410*/  BPT.TRAP 0x1 ;  /* 0x000000040000795c */ /* 0x000fe20000300000 */
.L_x_176:
[----:B------:R-:W-:Y:S05]  /*8420*/  @P0 BRA `(.L_x_177) ;  /* 0x0000000000040947 */ /* 0x000fea0003800000 */
[----:B------:R-:W-:Y:S01]  /*8430*/  BPT.TRAP 0x1 ;  /* 0x000000040000795c */ /* 0x000fe20000300000 */
.L_x_177:
[C-C-:B------:R-:W-:Y:S01]  /*8440*/  IMAD R10, R6.reuse, 0x2000, R21.reuse ;  /* 0x00002000060a7824 */ /* 0x140fe200078e0215 */
[----:B------:R-:W-:Y:S01]  /*8450*/  R2UR UR9, R19 ;  /* 0x00000000130972ca */ /* 0x000fe200000e0000 */
[----:B------:R-:W-:Y:S01]  /*8460*/  IMAD R21, R6, 0x4000, R21 ;  /* 0x0000400006157824 */ /* 0x000fe200078e0215 */
[----:B------:R-:W-:Y:S01]  /*8470*/  UIADD3 UR4, UP0, UR20, 0xf0, URZ ;  /* 0x000000f014047890 */ /* 0x000fe2000ff1e03f */
[----:B------:R-:W-:Y:S01]  /*8480*/  VIADD R20, R20, 0xffffffff ;  /* 0xffffffff14147836 */ /* 0x000fe20000000000 */
[----:B------:R-:W-:Y:S01]  /*8490*/  R2UR UR5, R10 ;  /* 0x000000000a0572ca */ /* 0x000fe200000e0000 */
[----:B------:R-:W-:Y:S01]  /*84a0*/  UIADD3 UR24, UP1, UR20, 0x1f0, URZ ;  /* 0x000001f014187890 */ /* 0x000fe2000ff3e03f */
[----:B------:R-:W-:Y:S01]  /*84b0*/  R2UR UR8, R21 ;  /* 0x00000000150872ca */ /* 0x000fe200000e0000 */
[----:B------:R-:W-:Y:S01]  /*84c0*/  VIADD R6, R6, 0x1 ;  /* 0x0000000106067836 */ /* 0x000fe20000000000 */
[----:B------:R-:W-:Y:S01]  /*84d0*/  R2UR UR11, R17 ;  /* 0x00000000110b72ca */ /* 0x000fe200000e0000 */
[----:B------:R-:W-:Y:S01]  /*84e0*/  UIADD3.X UR25, URZ, UR21, URZ, UP1, !UPT ;  /* 0x000000153f197290 */ /* 0x000fe20008ffe43f */
[----:B------:R-:W-:Y:S01]  /*84f0*/  R2UR UR10, R18 ;  /* 0x00000000120a72ca */ /* 0x000fe200000e0000 */
[----:B------:R-:W-:Y:S01]  /*8500*/  UMOV UR6, 0x0 ;  /* 0x0000000000067882 */ /* 0x000fe20000000000 */
[----:B------:R-:W-:Y:S01]  /*8510*/  R2UR UR12, R4 ;  /* 0x00000000040c72ca */ /* 0x000fe200000e0000 */
[----:B------:R-:W-:Y:S01]  /*8520*/  UMOV UR7, 0x10000000 ;  /* 0x1000000000077882 */ /* 0x000fe20000000000 */
[----:B------:R-:W-:Y:S01]  /*8530*/  R2UR UR19, R16 ;  /* 0x00000000101372ca */ /* 0x000fe200000e0000 */
[----:B------:R-:W-:Y:S01]  /*8540*/  VIADD R18, R18, 0x80 ;  /* 0x0000008012127836 */ /* 0x000fe20000000000 */
[----:B------:R-:W-:Y:S01]  /*8550*/  ISETP.GT.AND P4, PT, R20, 0x1, PT ;  /* 0x000000011400780c */ /* 0x000fe20003f84270 */
[----:B------:R-:W-:Y:S01]  /*8560*/  UIADD3 UR14, UR5, 0x180, URZ ;  /* 0x00000180050e7890 */ /* 0x000fe2000fffe03f */
[----:B------:R-:W-:Y:S01]  /*8570*/  ISETP.NE.AND P1, PT, R6, 0x9, PT ;  /* 0x000000090600780c */ /* 0x000fe20003f25270 */
[----:B------:R-:W-:-:S02]  /*8580*/  UIADD3.X UR5, URZ, UR21, URZ, UP0, !UPT ;  /* 0x000000153f057290 */ /* 0x000fc400087fe43f */
[----:B------:R-:W-:Y:S01]  /*8590*/  UIADD3 UR15, UR8, 0x12180, URZ ;  /* 0x00012180080f7890 */ /* 0x000fe2000fffe03f */
[----:B------:R-:W-:Y:S02]  /*85a0*/  SEL R10, RZ, 0x1, P1 ;  /* 0x00000001ff0a7807 */ /* 0x000fe40000800000 */
[----:B------:R-:W-:Y:S01]  /*85b0*/  UMOV UR8, UR14 ;  /* 0x0000000e00087c82 */ /* 0x000fe20008000000 */
[----:B------:R-:W-:Y:S02]  /*85c0*/  SEL R6, R6, RZ, P1 ;  /* 0x000000ff06067207 */ /* 0x000fe40000800000 */
[----:B------:R-:W-:Y:S01]  /*85d0*/  LOP3.LUT R5, R5, R10, RZ, 0x3c, !PT ;  /* 0x0000000a05057212 */ /* 0x000fe200078e3cff */
[----:B------:R0:W-:Y:S02]  /*85e0*/  UTMALDG.3D [UR8], [UR4], desc[UR6] ;  /* 0x00000608040075b4 */ /* 0x0001e40008011000 */
[----:B0-----:R-:W-:Y:S01]  /*85f0*/  UMOV UR8, UR15 ;  /* 0x0000000f00087c82 */ /* 0x001fe20008000000 */
[----:B------:R-:W-:-:S02]  /*8600*/  UMOV UR11, UR19 ;  /* 0x00000013000b7c82 */ /* 0x000fc40008000000 */
[----:B------:R0:W-:Y:S02]  /*8610*/  UTMALDG.3D [UR8], [UR24], desc[UR6] ;  /* 0x00000608180075b4 */ /* 0x0001e40008011000 */
[----:B0-----:R-:W-:Y:S05]  /*8620*/  @P4 BRA `(.L_x_178) ;  /* 0xfffffffc00484947 */ /* 0x001fea000383ffff */
.L_x_174:
[----:B------:R-:W-:Y:S05]  /*8630*/  BSYNC B1 ;  /* 0x0000000000017941 */ /* 0x000fea0003800000 */
.L_x_173:
[----:B------:R-:W-:Y:S01]  /*8640*/  LOP3.LUT P5, RZ, R14, 0xff, RZ, 0xc0, !PT ;  /* 0x000000ff0eff7812 */ /* 0x000fe200078ac0ff */
[----:B------:R-:W-:Y:S01]  /*8650*/  VIADD R6, R15, UR13 ;  /* 0x0000000d0f067c36 */ /* 0x000fe20008000000 */
[----:B------:R-:W-:Y:S01]  /*8660*/  ULDC.64 UR4, c[0x0][0x650] ;  /* 0x0001940000047ab9 */ /* 0x000fe20000000a00 */
[----:B------:R-:W-:Y:S01]  /*8670*/  IMAD.U32 R11, RZ, RZ, UR13 ;  /* 0x0000000dff0b7e24 */ /* 0x000fe2000f8e00ff */
[----:B------:R-:W-:Y:S01]  /*8680*/  UISETP.GE.U32.AND UP0, UPT, UR13, 0x9, UPT ;  /* 0x000000090d00788c */ /* 0x000fe2000bf06070 */
[----:B------:R-:W-:Y:S01]  /*8690*/  BSSY B1, `(.L_x_179) ;  /* 0x000006b000017945 */ /* 0x000fe20003800000 */
[----:B------:R-:W-:Y:S02]  /*86a0*/  ISETP.GT.U32.AND P1, PT, R6, 0x8, PT ;  /* 0x000000080600780c */ /* 0x000fe40003f24070 */
[----:B------:R-:W-:Y:S02]  /*86b0*/  PRMT R14, RZ, 0x7610, R14 ;  /* 0x00007610ff0e7816 */ /* 0x000fe4000000000e */
[----:B------:R-:W-:-:S02]  /*86c0*/  ISETP.LT.U32.AND P1, PT, R11, 0x9, P1 ;  /* 0x000000090b00780c */ /* 0x000fc40000f21070 */
[----:B------:R-:W-:Y:S01]  /*86d0*/  PLOP3.LUT P4, PT, PT, PT, UP0, 0x80, 0x0 ;  /* 0x000000000000781c */ /* 0x000fe20003f8f008 */
[----:B------:R-:W0:Y:S01]  /*86e0*/  @P5 S2R R5, SR_CgaCtaId ;  /* 0x0000000000055919 */ /* 0x000e220000008800 */
[----:B------:R-:W-:-:S04]  /*86f0*/  @P5 MOV R4, 0x400 ;  /* 0x0000040000045802 */ /* 0x000fc80000000f00 */
[----:B0-----:R-:W-:Y:S01]  /*8700*/  @P5 LEA R10, R5, R4, 0x18 ;  /* 0x00000004050a5211 */ /* 0x001fe200078ec0ff */
[----:B------:R-:W-:-:S03]  /*8710*/  IMAD.WIDE.U32 R4, R6, 0x38e38e39, RZ ;  /* 0x38e38e3906047825 */ /* 0x000fc600078e00ff */
[----:B------:R0:W-:Y:S01]  /*8720*/  @P5 SYNCS.ARRIVE.TRANS64.A1T0 RZ, [R10+URZ+0xc8], RZ ;  /* 0x0000c8ff0aff59a7 */ /* 0x0001e2000810003f */
[----:B------:R-:W-:Y:S01]  /*8730*/  IADD3 R2, P5, R2, R8, RZ ;  /* 0x0000000802027210 */ /* 0x000fe20007fbe0ff */
[----:B------:R-:W-:Y:S01]  /*8740*/  IMAD.MOV.U32 R4, RZ, RZ, -0x1 ;  /* 0xffffffffff047424 */ /* 0x000fe200078e00ff */
[----:B------:R-:W-:Y:S02]  /*8750*/  SHF.R.U32.HI R11, RZ, 0x1, R5 ;  /* 0x00000001ff0b7819 */ /* 0x000fe40000011605 */
[----:B------:R-:W-:Y:S01]  /*8760*/  SEL R5, RZ, 0x1, !P1 ;  /* 0x00000001ff057807 */ /* 0x000fe20004800000 */
[----:B------:R-:W-:Y:S01]  /*8770*/  IMAD.X R3, R3, 0x1, R0, P5 ;  /* 0x0000000103037824 */ /* 0x000fe200028e0600 */
[----:B------:R-:W-:Y:S01]  /*8780*/  ISETP.GE.U32.AND P1, PT, R2, UR4, PT ;  /* 0x0000000402007c0c */ /* 0x000fe2000bf26070 */
[----:B------:R-:W-:Y:S01]  /*8790*/  IMAD R15, R11, -0x9, R6 ;  /* 0xfffffff70b0f7824 */ /* 0x000fe200078e0206 */
[----:B------:R-:W-:Y:S01]  /*87a0*/  LOP3.LUT R12, R12, R5, RZ, 0x3c, !PT ;  /* 0x000000050c0c7212 */ /* 0x000fe200078e3cff */
[----:B------:R-:W-:Y:S01]  /*87b0*/  IMAD.MOV.U32 R6, RZ, RZ, -0x1 ;  /* 0xffffffffff067424 */ /* 0x000fe200078e00ff */
[----:B------:R-:W-:Y:S01]  /*87c0*/  ISETP.GE.U32.AND.EX P1, PT, R3, UR5, PT, P1 ;  /* 0x0000000503007c0c */ /* 0x000fe2000bf26110 */
[----:B------:R-:W-:Y:S01]  /*87d0*/  IMAD.MOV.U32 R5, RZ, RZ, -0x1 ;  /* 0xffffffffff057424 */ /* 0x000fe200078e00ff */
[----:B------:R-:W-:-:S02]  /*87e0*/  @P4 LOP3.LUT R12, R12, 0x1, R11, 0x78, !PT ;  /* 0x000000010c0c4812 */ /* 0x000fc400078e780b */
[----:B0-----:R-:W-:-:S09]  /*87f0*/  PRMT R10, RZ, 0x7610, R10 ;  /* 0x00007610ff0a7816 */ /* 0x001fd2000000000a */
[----:B------:R-:W-:Y:S05]  /*8800*/  @P1 BRA `(.L_x_180) ;  /* 0x00000004004c1947 */ /* 0x000fea0003800000 */
[----:B------:R-:W0:Y:S01]  /*8810*/  S2R R17, SR_CTAID.X ;  /* 0x0000000000117919 */ /* 0x000e220000002500 */
[----:B------:R-:W-:Y:S01]  /*8820*/  ULDC.64 UR4, c[0x0][0x628] ;  /* 0x00018a0000047ab9 */ /* 0x000fe20000000a00 */
[----:B------:R-:W1:Y:S01]  /*8830*/  LDC R18, c[0x0][0x144] ;  /* 0x00005100ff127b82 */ /* 0x000e620000000800 */
[----:B------:R-:W-:Y:S01]  /*8840*/  ISETP.NE.U32.AND P1, PT, RZ, UR4, PT ;  /* 0x00000004ff007c0c */ /* 0x000fe2000bf25070 */
[----:B------:R-:W2:Y:S01]  /*8850*/  S2R R6, SR_CTAID.Y ;  /* 0x0000000000067919 */ /* 0x000ea20000002600 */
[----:B------:R-:W-:Y:S01]  /*8860*/  ULDC UR6, c[0x0][0x150] ;  /* 0x0000540000067ab9 */ /* 0x000fe20000000800 */
[----:B------:R-:W-:Y:S01]  /*8870*/  ULDC UR7, c[0x0][0x630] ;  /* 0x00018c0000077ab9 */ /* 0x000fe20000000800 */
[----:B------:R-:W-:Y:S01]  /*8880*/  ISETP.NE.AND.EX P1, PT, RZ, UR5, PT, P1 ;  /* 0x00000005ff007c0c */ /* 0x000fe2000bf25310 */
[----:B------:R-:W-:Y:S01]  /*8890*/  IMAD.MOV.U32 R4, RZ, RZ, R2 ;  /* 0x000000ffff047224 */ /* 0x000fe200078e0002 */
[----:B0-----:R-:W-:-:S05]  /*88a0*/  I2FP.F32.U32 R5, R17 ;  /* 0x0000001100057245 */ /* 0x001fca0000201000 */
[----:B------:R-:W-:Y:S01]  /*88b0*/  FMUL R20, R5, UR6 ;  /* 0x0000000605147c20 */ /* 0x000fe20008400000 */
[----:B------:R-:W-:-:S05]  /*88c0*/  IMAD.MOV.U32 R5, RZ, RZ, R3 ;  /* 0x000000ffff057224 */ /* 0x000fca00078e0003 */
[----:B--2---:R-:W-:Y:S05]  /*88d0*/  @!P1 BRA `(.L_x_181) ;  /* 0x0000000000289947 */ /* 0x004fea0003800000 */
[----:B------:R-:W-:Y:S02]  /*88e0*/  ULDC UR6, c[0x0][0x634] ;  /* 0x00018d0000067ab9 */ /* 0x000fe40000000800 */
[----:B------:R-:W-:-:S05]  /*88f0*/  IADD3 R5, P1, R2, UR6, RZ ;  /* 0x0000000602057c10 */ /* 0x000fca000ff3e0ff */
[----:B------:R-:W-:-:S04]  /*8900*/  IMAD.X R19, RZ, RZ, R3, P1 ;  /* 0x000000ffff137224 */ /* 0x000fc800008e0603 */
[----:B------:R-:W-:-:S04]  /*8910*/  IMAD.WIDE.U32 R10, R19, UR4, RZ ;  /* 0x00000004130a7c25 */ /* 0x000fc8000f8e00ff */
[----:B------:R-:W-:-:S04]  /*8920*/  IMAD.WIDE.U32 R10, P1, R5, UR5, R10 ;  /* 0x00000005050a7c25 */ /* 0x000fc8000f82000a */
[----:B------:R-:W-:-:S04]  /*8930*/  IMAD.WIDE.U32 R4, R5, UR4, RZ ;  /* 0x0000000405047c25 */ /* 0x000fc8000f8e00ff */
[----:B------:R-:W-:Y:S01]  /*8940*/  IMAD.MOV.U32 R4, RZ, RZ, R11 ;  /* 0x000000ffff047224 */ /* 0x000fe200078e000b */
[----:B------:R-:W-:Y:S01]  /*8950*/  IADD3 RZ, P4, R5, R10, RZ ;  /* 0x0000000a05ff7210 */ /* 0x000fe20007f9e0ff */
[----:B------:R-:W-:-:S04]  /*8960*/  IMAD.X R5, RZ, RZ, RZ, P1 ;  /* 0x000000ffff057224 */ /* 0x000fc800008e06ff */
[----:B------:R-:W-:-:S08]  /*8970*/  IMAD.WIDE.U32.X R4, R19, UR5, R4, P4 ;  /* 0x0000000513047c25 */ /* 0x000fd0000a0e0404 */
.L_x_181:
[--C-:B------:R-:W-:Y:S01]  /*8980*/  SHF.R.U64 R16, R4, UR7, R5.reuse ;  /* 0x0000000704107c19 */ /* 0x100fe20008001205 */
[----:B------:R-:W0:Y:S01]  /*8990*/  F2I.U32.TRUNC.NTZ R20, R20 ;  /* 0x0000001400147305 */ /* 0x000e22000020f000 */
[----:B------:R-:W-:Y:S01]  /*89a0*/  SHF.R.U32.HI R4, RZ, UR7, R5 ;  /* 0x00000007ff047c19 */ /* 0x000fe20008011605 */
[----:B------:R-:W-:Y:S01]  /*89b0*/  ULDC.64 UR4, c[0x0][0x620] ;  /* 0x0001880000047ab9 */ /* 0x000fe20000000a00 */
[----:B------:R-:W-:Y:S01]  /*89c0*/  IADD3 R11, P1, RZ, -R16, RZ ;  /* 0x80000010ff0b7210 */ /* 0x000fe20007f3e0ff */
[----:B------:R-:W-:Y:S01]  /*89d0*/  ULDC.64 UR6, c[0x0][0x640] ;  /* 0x0001900000067ab9 */ /* 0x000fe20000000a00 */
[----:B------:R-:W2:Y:S03]  /*89e0*/  LDC R21, c[0x0][0x148] ;  /* 0x00005200ff157b82 */ /* 0x000ea60000000800 */
[----:B------:R-:W-:Y:S01]  /*89f0*/  IMAD.X R4, RZ, RZ, ~R4, P1 ;  /* 0x000000ffff047224 */ /* 0x000fe200008e0e04 */
[----:B------:R-:W-:-:S03]  /*8a00*/  ISETP.NE.U32.AND P1, PT, RZ, UR6, PT ;  /* 0x00000006ff007c0c */ /* 0x000fc6000bf25070 */
[----:B------:R-:W-:Y:S01]  /*8a10*/  IMAD R10, R4, UR4, RZ ;  /* 0x00000004040a7c24 */ /* 0x000fe2000f8e02ff */
[----:B------:R-:W-:Y:S01]  /*8a20*/  ISETP.NE.AND.EX P1, PT, RZ, UR7, PT, P1 ;  /* 0x00000007ff007c0c */ /* 0x000fe2000bf25310 */
[----:B------:R-:W-:Y:S01]  /*8a30*/  IMAD.WIDE.U32 R4, R11, UR4, R2 ;  /* 0x000000040b047c25 */ /* 0x000fe2000f8e0002 */
[----:B------:R-:W-:-:S03]  /*8a40*/  ULDC UR4, c[0x0][0x618] ;  /* 0x0001860000047ab9 */ /* 0x000fc60000000800 */
[----:B------:R-:W-:Y:S01]  /*8a50*/  IMAD R11, R11, UR5, R10 ;  /* 0x000000050b0b7c24 */ /* 0x000fe2000f8e020a */
[----:B------:R-:W-:Y:S01]  /*8a60*/  ULDC UR5, c[0x0][0x154] ;  /* 0x0000550000057ab9 */ /* 0x000fe20000000800 */
[----:B0-----:R-:W-:Y:S02]  /*8a70*/  IMAD.MOV R10, RZ, RZ, -R20 ;  /* 0x000000ffff0a7224 */ /* 0x001fe400078e0a14 */
[----:B------:R-:W-:Y:S02]  /*8a80*/  IMAD.IADD R5, R5, 0x1, R11 ;  /* 0x0000000105057824 */ /* 0x000fe400078e020b */
[----:B-1----:R-:W-:Y:S01]  /*8a90*/  IMAD R17, R18, R10, R17 ;  /* 0x0000000a12117224 */ /* 0x002fe200078e0211 */
[----:B------:R-:W-:Y:S02]  /*8aa0*/  I2FP.F32.U32 R10, R6 ;  /* 0x00000006000a7245 */ /* 0x000fe40000201000 */
[--C-:B------:R-:W-:Y:S02]  /*8ab0*/  SHF.R.U64 R18, R4, UR4, R5.reuse ;  /* 0x0000000404127c19 */ /* 0x100fe40008001205 */
[----:B------:R-:W-:Y:S01]  /*8ac0*/  SHF.R.U32.HI R5, RZ, UR4, R5 ;  /* 0x00000004ff057c19 */ /* 0x000fe20008011605 */
[----:B------:R-:W-:Y:S01]  /*8ad0*/  FMUL R10, R10, UR5 ;  /* 0x000000050a0a7c20 */ /* 0x000fe20008400000 */
[----:B------:R-:W-:-:S02]  /*8ae0*/  ULDC UR4, c[0x0][0x608] ;  /* 0x0001820000047ab9 */ /* 0x000fc40000000800 */
[--C-:B------:R-:W-:Y:S01]  /*8af0*/  SHF.R.U64 R20, R18, UR4, R5.reuse ;  /* 0x0000000412147c19 */ /* 0x100fe20008001205 */
[----:B------:R0:W1:Y:S01]  /*8b00*/  F2I.U32.TRUNC.NTZ R22, R10 ;  /* 0x0000000a00167305 */ /* 0x000062000020f000 */
[----:B------:R-:W-:Y:S01]  /*8b10*/  SHF.R.U32.HI R5, RZ, UR4, R5 ;  /* 0x00000004ff057c19 */ /* 0x000fe20008011605 */
[----:B------:R-:W-:-:S03]  /*8b20*/  ULDC UR4, c[0x0][0x658] ;  /* 0x0001960000047ab9 */ /* 0x000fc60000000800 */
[--C-:B------:R-:W-:Y:S02]  /*8b30*/  SHF.R.U64 R19, R20, UR4, R5.reuse ;  /* 0x0000000414137c19 */ /* 0x100fe40008001205 */
[----:B------:R-:W-:-:S03]  /*8b40*/  SHF.R.U32.HI R23, RZ, UR4, R5 ;  /* 0x00000004ff177c19 */ /* 0x000fc60008011605 */
[----:B------:R-:W-:Y:S02]  /*8b50*/  IMAD.MOV.U32 R4, RZ, RZ, R19 ;  /* 0x000000ffff047224 */ /* 0x000fe400078e0013 */
[----:B------:R-:W-:Y:S01]  /*8b60*/  IMAD.MOV.U32 R5, RZ, RZ, R23 ;  /* 0x000000ffff057224 */ /* 0x000fe200078e0017 */
[----:B0-----:R-:W-:Y:S06]  /*8b70*/  @!P1 BRA `(.L_x_182) ;  /* 0x0000000000289947 */ /* 0x001fec0003800000 */
        /* <DEDUP_REMOVED lines=10> */
.L_x_182:
[----:B------:R-:W-:Y:S01]  /*8c20*/  ULDC UR4, c[0x0][0x648] ;  /* 0x0001920000047ab9 */ /* 0x000fe20000000800 */
[----:B-1----:R-:W-:Y:S01]  /*8c30*/  IMAD.MOV R22, RZ, RZ, -R22 ;  /* 0x000000ffff167224 */ /* 0x002fe200078e0a16 */
[----:B------:R-:W-:Y:S01]  /*8c40*/  SHF.R.U64 R5, R4, UR4, R5 ;  /* 0x0000000404057c19 */ /* 0x000fe20008001205 */
[----:B------:R-:W-:Y:S01]  /*8c50*/  ULDC UR4, c[0x0][0x638] ;  /* 0x00018e0000047ab9 */ /* 0x000fe20000000800 */
[----:B------:R-:W-:Y:S01]  /*8c60*/  LOP3.LUT R4, R20, UR17, RZ, 0xc0, !PT ;  /* 0x0000001114047c12 */ /* 0x000fe2000f8ec0ff */
[----:B--2---:R-:W-:Y:S01]  /*8c70*/  @P2 IMAD R17, R21, R22, R6 ;  /* 0x0000001615112224 */ /* 0x004fe200078e0206 */
[----:B------:R-:W-:Y:S01]  /*8c80*/  LOP3.LUT R18, R18, UR16, RZ, 0xc0, !PT ;  /* 0x0000001012127c12 */ /* 0x000fe2000f8ec0ff */
[----:B------:R-:W-:Y:S01]  /*8c90*/  IMAD.MOV R6, RZ, RZ, -R5 ;  /* 0x000000ffff067224 */ /* 0x000fe200078e0a05 */
[----:B------:R-:W-:Y:S01]  /*8ca0*/  ULDC UR5, c[0x0][0x610] ;  /* 0x0001840000057ab9 */ /* 0x000fe20000000800 */
[----:B------:R-:W-:Y:S02]  /*8cb0*/  IMAD R4, R5, UR18, R4 ;  /* 0x0000001205047c24 */ /* 0x000fe4000f8e0204 */
[----:B------:R-:W-:Y:S01]  /*8cc0*/  IMAD R19, R6, UR4, R19 ;  /* 0x0000000406137c24 */ /* 0x000fe2000f8e0213 */
[----:B------:R-:W-:Y:S01]  /*8cd0*/  ULDC UR4, c[0x0][0x600] ;  /* 0x0001800000047ab9 */ /* 0x000fe20000000800 */
[----:B------:R-:W-:-:S02]  /*8ce0*/  IMAD R17, R4, UR5, R17 ;  /* 0x0000000504117c24 */ /* 0x000fc4000f8e0211 */
[----:B------:R-:W-:Y:S02]  /*8cf0*/  IMAD R6, R19, UR4, R18 ;  /* 0x0000000413067c24 */ /* 0x000fe4000f8e0212 */
[----:B------:R-:W-:Y:S02]  /*8d00*/  IMAD.MOV.U32 R10, RZ, RZ, 0x1 ;  /* 0x00000001ff0a7424 */ /* 0x000fe400078e00ff */
[----:B------:R-:W-:Y:S01]  /*8d10*/  IMAD.MOV.U32 R4, RZ, RZ, R16 ;  /* 0x000000ffff047224 */ /* 0x000fe200078e0010 */
[----:B------:R-:W-:Y:S02]  /*8d20*/  SEL R5, R6, R17, !P2 ;  /* 0x0000001106057207 */ /* 0x000fe40005000000 */
[----:B------:R-:W-:-:S07]  /*8d30*/  SEL R6, R17, R6, !P2 ;  /* 0x0000000611067207 */ /* 0x000fce0005000000 */
.L_x_180:
[----:B------:R-:W-:Y:S05]  /*8d40*/  BSYNC B1 ;  /* 0x0000000000017941 */ /* 0x000fea0003800000 */
.L_x_179:
[----:B------:R-:W-:-:S13]  /*8d50*/  LOP3.LUT P1, RZ, R10, 0xff, RZ, 0xc0, !PT ;  /* 0x000000ff0aff7812 */ /* 0x000fda000782c0ff */
[----:B------:R-:W-:Y:S05]  /*8d60*/  @P1 BRA `(.L_x_183) ;  /* 0xfffffff400441947 */ /* 0x000fea000383ffff */
[----:B------:R-:W-:Y:S05]  /*8d70*/  BSYNC B0 ;  /* 0x0000000000007941 */ /* 0x000fea0003800000 */
.L_x_171:
[----:B------:R-:W-:-:S03]  /*8d80*/  UMOV UR4, 0xffffffff ;  /* 0xffffffff00047882 */ /* 0x000fc60000000000 */
[----:B------:R-:W-:Y:S05]  /*8d90*/  BRA.DIV UR4, `(.L_x_184) ;  /* 0x0000000a04007947 */ /* 0x000fea000b800000 */
[----:B------:R-:W-:-:S13]  /*8da0*/  ELECT P0, URZ, PT ;  /* 0x00000000003f782f */ /* 0x000fda0003800000 */
.L_x_205:
[----:B------:R-:W-:Y:S04]  /*8db0*/  BSSY B0, `(.L_x_185) ;  /* 0x0000058000007945 */ /* 0x000fe80003800000 */
[----:B------:R-:W-:Y:S05]  /*8dc0*/  @!P0 BRA `(.L_x_186) ;  /* 0x0000000400588947 */ /* 0x000fea0003800000 */
[----:B------:R-:W-:-:S04]  /*8dd0*/  LOP3.LUT R7, R7, 0x2, RZ, 0xfc, !PT ;  /* 0x0000000207077812 */ /* 0x000fc800078efcff */
[----:B------:R-:W-:-:S13]  /*8de0*/  ISETP.NE.AND P0, PT, R7, 0x3, PT ;  /* 0x000000030700780c */ /* 0x000fda0003f05270 */
[----:B------:R-:W-:Y:S05]  /*8df0*/  @!P0 BRA `(.L_x_187) ;  /* 0x0000000000048947 */ /* 0x000fea0003800000 */
[----:B------:R-:W-:Y:S01]  /*8e00*/  BPT.TRAP 0x1 ;  /* 0x000000040000795c */ /* 0x000fe20000300000 */
.L_x_187:
[----:B------:R-:W0:Y:S01]  /*8e10*/  S2R R3, SR_CgaCtaId ;  /* 0x0000000000037919 */ /* 0x000e220000008800 */
[----:B------:R-:W-:Y:S02]  /*8e20*/  MOV R0, 0x400 ;  /* 0x0000040000007802 */ /* 0x000fe40000000f00 */
[----:B------:R-:W-:Y:S02]  /*8e30*/  SHF.L.U32 R2, R12, 0x1f, RZ ;  /* 0x0000001f0c027819 */ /* 0x000fe400000006ff */
[----:B0-----:R-:W-:-:S05]  /*8e40*/  LEA R0, R3, R0, 0x18 ;  /* 0x0000000003007211 */ /* 0x001fca00078ec0ff */
[----:B------:R-:W-:-:S04]  /*8e50*/  VIADD R0, R0, 0x48 ;  /* 0x0000004800007836 */ /* 0x000fc80000000000 */
[C---:B------:R-:W-:Y:S02]  /*8e60*/  IMAD R5, R15.reuse, 0x8, R0 ;  /* 0x000000080f057824 */ /* 0x040fe400078e0200 */
[----:B------:R-:W-:Y:S02]  /*8e70*/  VIADD R15, R15, 0x1 ;  /* 0x000000010f0f7836 */ /* 0x000fe40000000000 */
[----:B------:R-:W0:Y:S03]  /*8e80*/  SYNCS.PHASECHK.TRANS64.TRYWAIT P0, [R5+URZ], R2 ;  /* 0x00000002050075a7 */ /* 0x000e26000800017f */
[----:B------:R-:W-:-:S04]  /*8e90*/  ISETP.NE.AND P1, PT, R15, 0x9, PT ;  /* 0x000000090f00780c */ /* 0x000fc80003f25270 */
[----:B------:R-:W-:Y:S02]  /*8ea0*/  SEL R3, RZ, 0x1, P1 ;  /* 0x00000001ff037807 */ /* 0x000fe40000800000 */
[----:B------:R-:W-:Y:S02]  /*8eb0*/  SEL R15, R15, RZ, P1 ;  /* 0x000000ff0f0f7207 */ /* 0x000fe40000800000 */
[----:B------:R-:W-:-:S03]  /*8ec0*/  LOP3.LUT R12, R12, R3, RZ, 0x3c, !PT ;  /* 0x000000030c0c7212 */ /* 0x000fc600078e3cff */
[----:B------:R-:W-:Y:S01]  /*8ed0*/  IMAD R7, R15, 0x8, R0 ;  /* 0x000000080f077824 */ /* 0x000fe200078e0200 */
[----:B------:R-:W-:Y:S01]  /*8ee0*/  SHF.L.U32 R4, R12, 0x1f, RZ ;  /* 0x0000001f0c047819 */ /* 0x000fe200000006ff */
[----:B0-----:R-:W-:Y:S06]  /*8ef0*/  @!P0 BRA `(.L_x_188) ;  /* 0x0000000400cc8947 */ /* 0x001fec0003800000 */
.L_x_206:
[----:B------:R-:W1:Y:S01]  /*8f00*/  SYNCS.PHASECHK.TRANS64.TRYWAIT P0, [R7+URZ], R4 ;  /* 0x00000004070075a7 */ /* 0x000e62000800017f */
[----:B0-----:R-:W-:-:S05]  /*8f10*/  VIADD R2, R15, 0x1 ;  /* 0x000000010f027836 */ /* 0x001fca0000000000 */
[----:B------:R-:W-:-:S04]  /*8f20*/  ISETP.NE.AND P1, PT, R2, 0x9, PT ;  /* 0x000000090200780c */ /* 0x000fc80003f25270 */
[----:B------:R-:W-:Y:S02]  /*8f30*/  SEL R3, RZ, 0x1, P1 ;  /* 0x00000001ff037807 */ /* 0x000fe40000800000 */
[----:B------:R-:W-:Y:S02]  /*8f40*/  SEL R9, R2, RZ, P1 ;  /* 0x000000ff02097207 */ /* 0x000fe40000800000 */
[----:B------:R-:W-:-:S03]  /*8f50*/  LOP3.LUT R12, R12, R3, RZ, 0x3c, !PT ;  /* 0x000000030c0c7212 */ /* 0x000fc600078e3cff */
[----:B------:R-:W-:Y:S01]  /*8f60*/  IMAD R6, R9, 0x8, R0 ;  /* 0x0000000809067824 */ /* 0x000fe200078e0200 */
[----:B------:R-:W-:Y:S01]  /*8f70*/  SHF.L.U32 R5, R12, 0x1f, RZ ;  /* 0x0000001f0c057819 */ /* 0x000fe200000006ff */
[----:B-1----:R-:W-:Y:S06]  /*8f80*/  @!P0 BRA `(.L_x_189) ;  /* 0x0000000400bc8947 */ /* 0x002fec0003800000 */
.L_x_207:
[----:B------:R-:W1:Y:S01]  /*8f90*/  SYNCS.PHASECHK.TRANS64.TRYWAIT P0, [R6+URZ], R5 ;  /* 0x00000005060075a7 */ /* 0x000e62000800017f */
[----:B------:R-:W-:-:S05]  /*8fa0*/  VIADD R2, R9, 0x1 ;  /* 0x0000000109027836 */ /* 0x000fca0000000000 */
[----:B------:R-:W-:-:S04]  /*8fb0*/  ISETP.NE.AND P1, PT, R2, 0x9, PT ;  /* 0x000000090200780c */ /* 0x000fc80003f25270 */
[----:B------:R-:W-:Y:S02]  /*8fc0*/  SEL R3, RZ, 0x1, P1 ;  /* 0x00000001ff037807 */ /* 0x000fe40000800000 */
[----:B0-----:R-:W-:Y:S02]  /*8fd0*/  SEL R7, R2, RZ, P1 ;  /* 0x000000ff02077207 */ /* 0x001fe40000800000 */
[----:B------:R-:W-:-:S03]  /*8fe0*/  LOP3.LUT R12, R12, R3, RZ, 0x3c, !PT ;  /* 0x000000030c0c7212 */ /* 0x000fc600078e3cff */
[----:B------:R-:W-:Y:S01]  /*8ff0*/  IMAD R9, R7, 0x8, R0 ;  /* 0x0000000807097824 */ /* 0x000fe200078e0200 */
[----:B------:R-:W-:Y:S01]  /*9000*/  SHF.L.U32 R4, R12, 0x1f, RZ ;  /* 0x0000001f0c047819 */ /* 0x000fe200000006ff */
[----:B-1----:R-:W-:Y:S06]  /*9010*/  @!P0 BRA `(.L_x_190) ;  /* 0x0000000400ac8947 */ /* 0x002fec0003800000 */
.L_x_208:
[----:B------:R-:W1:Y:S01]  /*9020*/  SYNCS.PHASECHK.TRANS64.TRYWAIT P0, [R9+URZ], R4 ;  /* 0x00000004090075a7 */ /* 0x000e62000800017f */
[----:B------:R-:W-:-:S05]  /*9030*/  VIADD R2, R7, 0x1 ;  /* 0x0000000107027836 */ /* 0x000fca0000000000 */
[----:B------:R-:W-:-:S04]  /*9040*/  ISETP.NE.AND P1, PT, R2, 0x9, PT ;  /* 0x000000090200780c */ /* 0x000fc80003f25270 */
[----:B------:R-:W-:Y:S02]  /*9050*/  SEL R3, RZ, 0x1, P1 ;  /* 0x00000001ff037807 */ /* 0x000fe40000800000 */
[----:B------:R-:W-:Y:S02]  /*9060*/  SEL R7, R2, RZ, P1 ;  /* 0x000000ff02077207 */ /* 0x000fe40000800000 */
[----:B------:R-:W-:-:S03]  /*9070*/  LOP3.LUT R12, R12, R3, RZ, 0x3c, !PT ;  /* 0x000000030c0c7212 */ /* 0x000fc600078e3cff */
[----:B0-----:R-:W-:Y:S01]  /*9080*/  IMAD R6, R7, 0x8, R0 ;  /* 0x0000000807067824 */ /* 0x001fe200078e0200 */
[----:B------:R-:W-:Y:S01]  /*9090*/  SHF.L.U32 R5, R12, 0x1f, RZ ;  /* 0x0000001f0c057819 */ /* 0x000fe200000006ff */
[----:B-1----:R-:W-:Y:S06]  /*90a0*/  @!P0 BRA `(.L_x_191) ;  /* 0x00000004009c8947 */ /* 0x002fec0003800000 */
.L_x_209:
        /* <DEDUP_REMOVED lines=9> */
.L_x_210:
[----:B------:R-:W1:Y:S01]  /*9140*/  SYNCS.PHASECHK.TRANS64.TRYWAIT P0, [R9+URZ], R4 ;  /* 0x00000004090075a7 */ /* 0x000e62000800017f */
[----:B------:R-:W-:-:S05]  /*9150*/  VIADD R2, R7, 0x1 ;  /* 0x0000000107027836 */ /* 0x000fca0000000000 */
[----:B------:R-:W-:-:S04]  /*9160*/  ISETP.NE.AND P1, PT, R2, 0x9, PT ;  /* 0x000000090200780c */ /* 0x000fc80003f25270 */
[----:B------:R-:W-:Y:S02]  /*9170*/  SEL R3, RZ, 0x1, P1 ;  /* 0x00000001ff037807 */ /* 0x000fe40000800000 */
[----:B------:R-:W-:Y:S02]  /*9180*/  SEL R7, R2, RZ, P1 ;  /* 0x000000ff02077207 */ /* 0x000fe40000800000 */
[----:B------:R-:W-:-:S03]  /*9190*/  LOP3.LUT R12, R12, R3, RZ, 0x3c, !PT ;  /* 0x000000030c0c7212 */ /* 0x000fc600078e3cff */
[----:B------:R-:W-:Y:S01]  /*91a0*/  IMAD R8, R7, 0x8, R0 ;  /* 0x0000000807087824 */ /* 0x000fe200078e0200 */
[----:B0-----:R-:W-:Y:S01]  /*91b0*/  SHF.L.U32 R5, R12, 0x1f, RZ ;  /* 0x0000001f0c057819 */ /* 0x001fe200000006ff */
[----:B-1----:R-:W-:Y:S06]  /*91c0*/  @!P0 BRA `(.L_x_193) ;  /* 0x00000004007c8947 */ /* 0x002fec0003800000 */
.L_x_211:
[----:B------:R-:W1:Y:S01]  /*91d0*/  SYNCS.PHASECHK.TRANS64.TRYWAIT P0, [R8+URZ], R5 ;  /* 0x00000005080075a7 */ /* 0x000e62000800017f */
[----:B------:R-:W-:-:S05]  /*91e0*/  VIADD R2, R7, 0x1 ;  /* 0x0000000107027836 */ /* 0x000fca0000000000 */
[----:B------:R-:W-:-:S04]  /*91f0*/  ISETP.NE.AND P1, PT, R2, 0x9, PT ;  /* 0x000000090200780c */ /* 0x000fc80003f25270 */
[----:B------:R-:W-:Y:S02]  /*9200*/  SEL R3, RZ, 0x1, P1 ;  /* 0x00000001ff037807 */ /* 0x000fe40000800000 */
[----:B------:R-:W-:Y:S02]  /*9210*/  SEL R7, R2, RZ, P1 ;  /* 0x000000ff02077207 */ /* 0x000fe40000800000 */
[----:B0-----:R-:W-:-:S03]  /*9220*/  LOP3.LUT R9, R12, R3, RZ, 0x3c, !PT ;  /* 0x000000030c097212 */ /* 0x001fc600078e3cff */
[----:B------:R-:W-:Y:S01]  /*9230*/  IMAD R11, R7, 0x8, R0 ;  /* 0x00000008070b7824 */ /* 0x000fe200078e0200 */
[----:B------:R-:W-:Y:S01]  /*9240*/  SHF.L.U32 R6, R9, 0x1f, RZ ;  /* 0x0000001f09067819 */ /* 0x000fe200000006ff */
[----:B-1----:R-:W-:Y:S06]  /*9250*/  @!P0 BRA `(.L_x_194) ;  /* 0x00000004006c8947 */ /* 0x002fec0003800000 */
.L_x_212:
[----:B------:R-:W1:Y:S01]  /*9260*/  SYNCS.PHASECHK.TRANS64.TRYWAIT P0, [R11+URZ], R6 ;  /* 0x000000060b0075a7 */ /* 0x000e62000800017f */
[----:B------:R-:W-:-:S05]  /*9270*/  VIADD R2, R7, 0x1 ;  /* 0x0000000107027836 */ /* 0x000fca0000000000 */
[----:B------:R-:W-:-:S04]  /*9280*/  ISETP.NE.AND P1, PT, R2, 0x9, PT ;  /* 0x000000090200780c */ /* 0x000fc80003f25270 */
[----:B------:R-:W-:Y:S02]  /*9290*/  SEL R4, RZ, 0x1, P1 ;  /* 0x00000001ff047807 */ /* 0x000fe40000800000 */
[----:B------:R-:W-:Y:S02]  /*92a0*/  SEL R3, R2, RZ, P1 ;  /* 0x000000ff02037207 */ /* 0x000fe40000800000 */
[----:B------:R-:W-:Y:S01]  /*92b0*/  LOP3.LUT R4, R9, R4, RZ, 0x3c, !PT ;  /* 0x0000000409047212 */ /* 0x000fe200078e3cff */
[----:B-1----:R-:W-:Y:S06]  /*92c0*/  @!P0 BRA `(.L_x_195) ;  /* 0x0000000400648947 */ /* 0x002fec0003800000 */
.L_x_213:
[----:B------:R-:W-:Y:S01]  /*92d0*/  IMAD R3, R3, 0x8, R0 ;  /* 0x0000000803037824 */ /* 0x000fe200078e0200 */
[----:B------:R-:W-:-:S07]  /*92e0*/  SHF.L.U32 R0, R4, 0x1f, RZ ;  /* 0x0000001f04007819 */ /* 0x000fce00000006ff */
.L_x_196:
[----:B--2---:R2:W3:Y:S02]  /*92f0*/  SYNCS.PHASECHK.TRANS64.TRYWAIT P0, [R3+URZ], R0 ;  /* 0x00000000030075a7 */ /* 0x0044e4000800017f */
[----:B---3--:R-:W-:Y:S05]  /*9300*/  @!P0 NANOSLEEP.SYNCS 0x989680 ;  /* 0x009896800000895d */ /* 0x008fea0003900000 */
[----:B------:R-:W3:Y:S02]  /*9310*/  @!P0 SYNCS.PHASECHK.TRANS64 P0, [R3+URZ], R0 ;  /* 0x00000000030085a7 */ /* 0x000ee4000800007f */
[----:B---3--:R-:W-:Y:S05]  /*9320*/  @!P0 BRA `(.L_x_196) ;  /* 0xfffffffc00f08947 */ /* 0x008fea000383ffff */
.L_x_186:
[----:B------:R-:W-:Y:S05]  /*9330*/  BSYNC B0 ;  /* 0x0000000000007941 */ /* 0x000fea0003800000 */
.L_x_185:
[----:B------:R-:W-:Y:S05]  /*9340*/  EXIT ;  /* 0x000000000000794d */ /* 0x000fea0003800000 */
.L_x_16:
[----:B0-----:R-:W-:-:S04]  /*9350*/  IMAD.U32 R17, RZ, RZ, UR11 ;  /* 0x0000000bff117e24 */ /* 0x001fc8000f8e00ff */
[----:B------:R0:W1:Y:S03]  /*9360*/  SYNCS.PHASECHK.TRANS64.TRYWAIT P0, [R17+URZ+-0x8], R16 ;  /* 0xfffff810110075a7 */ /* 0x000066000800017f */
[----:B-1----:R-:W-:Y:S05]  /*9370*/  @!P0 NANOSLEEP.SYNCS 0x989680 ;  /* 0x009896800000895d */ /* 0x002fea0003900000 */
[----:B------:R-:W1:Y:S02]  /*9380*/  @!P0 SYNCS.PHASECHK.TRANS64 P0, [R17+URZ+-0x8], R16 ;  /* 0xfffff810110085a7 */ /* 0x000e64000800007f */
[----:B-1----:R-:W-:Y:S05]  /*9390*/  @!P0 BRA `(.L_x_16) ;  /* 0xfffffffc00ec8947 */ /* 0x002fea000383ffff */
[----:B------:R-:W-:Y:S05]  /*93a0*/  BRA `(.L_x_197) ;  /* 0xffffff80005c7947 */ /* 0x000fea000383ffff */
.L_x_21:
[----:B-1----:R-:W-:-:S04]  /*93b0*/  IMAD.U32 R17, RZ, RZ, UR6 ;  /* 0x00000006ff117e24 */ /* 0x002fc8000f8e00ff */
[----:B------:R1:W2:Y:S03]  /*93c0*/  SYNCS.PHASECHK.TRANS64.TRYWAIT P0, [R17+URZ], R16 ;  /* 0x00000010110075a7 */ /* 0x0002a6000800017f */
[----:B--2---:R-:W-:Y:S05]  /*93d0*/  @!P0 NANOSLEEP.SYNCS 0x989680 ;  /* 0x009896800000895d */ /* 0x004fea0003900000 */
[----:B------:R-:W2:Y:S02]  /*93e0*/  @!P0 SYNCS.PHASECHK.TRANS64 P0, [R17+URZ], R16 ;  /* 0x00000010110085a7 */ /* 0x000ea4000800007f */
[----:B--2---:R-:W-:Y:S05]  /*93f0*/  @!P0 BRA `(.L_x_21) ;  /* 0xfffffffc00ec8947 */ /* 0x004fea000383ffff */
[----:B------:R-:W-:Y:S05]  /*9400*/  BRA `(.L_x_20) ;  /* 0xffffff8400887947 */ /* 0x000fea000383ffff */
.L_x_27:
[----:B-1----:R-:W-:-:S04]  /*9410*/  IMAD.U32 R18, RZ, RZ, UR16 ;  /* 0x00000010ff127e24 */ /* 0x002fc8000f8e00ff */
[----:B------:R1:W2:Y:S03]  /*9420*/  SYNCS.PHASECHK.TRANS64.TRYWAIT P0, [R18+URZ], R17 ;  /* 0x00000011120075a7 */ /* 0x0002a6000800017f */
[----:B--2---:R-:W-:Y:S05]  /*9430*/  @!P0 NANOSLEEP.SYNCS 0x989680 ;  /* 0x009896800000895d */ /* 0x004fea0003900000 */
[----:B------:R-:W2:Y:S02]  /*9440*/  @!P0 SYNCS.PHASECHK.TRANS64 P0, [R18+URZ], R17 ;  /* 0x00000011120085a7 */ /* 0x000ea4000800007f */
[----:B--2---:R-:W-:Y:S05]  /*9450*/  @!P0 BRA `(.L_x_27) ;  /* 0xfffffffc00ec8947 */ /* 0x004fea000383ffff */
[----:B------:R-:W-:Y:S05]  /*9460*/  BRA `(.L_x_26) ;  /* 0xffffff8c00f07947 */ /* 0x000fea000383ffff */
.L_x_35:
[----:B0-----:R-:W-:-:S04]  /*9470*/  IMAD.U32 R17, RZ, RZ, UR11 ;  /* 0x0000000bff117e24 */ /* 0x001fc8000f8e00ff */
[----:B------:R0:W1:Y:S03]  /*9480*/  SYNCS.PHASECHK.TRANS64.TRYWAIT P0, [R17+URZ+0x8], R16 ;  /* 0x00000810110075a7 */ /* 0x000066000800017f */
[----:B-1----:R-:W-:Y:S05]  /*9490*/  @!P0 NANOSLEEP.SYNCS 0x989680 ;  /* 0x009896800000895d */ /* 0x002fea0003900000 */
[----:B------:R-:W1:Y:S02]  /*94a0*/  @!P0 SYNCS.PHASECHK.TRANS64 P0, [R17+URZ+0x8], R16 ;  /* 0x00000810110085a7 */ /* 0x000e64000800007f */
[----:B-1----:R-:W-:Y:S05]  /*94b0*/  @!P0 BRA `(.L_x_35) ;  /* 0xfffffffc00ec8947 */ /* 0x002fea000383ffff */
[----:B------:R-:W-:Y:S05]  /*94c0*/  BRA `(.L_x_198) ;  /* 0xffffff9c00787947 */ /* 0x000fea000383ffff */
.L_x_172:
[----:B------:R-:W-:Y:S01]  /*94d0*/  BSSY B1, `(.L_x_199) ;  /* 0x0000006000017945 */ /* 0x000fe20003800000 */
[----:B------:R-:W-:-:S07]  /*94e0*/  IMAD.MOV.U32 R10, RZ, RZ, -0x1 ;  /* 0xffffffffff0a7424 */ /* 0x000fce00078e00ff */
[----:B------:R-:W-:Y:S05]  /*94f0*/  WARPSYNC.COLLECTIVE R10, `(.L_x_200) ;  /* 0x000000000a0c7348 */ /* 0x000fea0003c00000 */
[----:B------:R-:W-:Y:S02]  /*9500*/  ELECT P1, UR62, PT ;  /* 0x00000000003e782f */ /* 0x000fe40003820000 */
[----:B------:R-:W-:Y:S01]  /*9510*/  MOV R10, UR62 ;  /* 0x0000003e000a7c02 */ /* 0x000fe20008000f00 */
[----:B------:R-:W-:Y:S10]  /*9520*/  ENDCOLLECTIVE ;  /* 0x000000000000791b */ /* 0x000ff40003800000 */
.L_x_200:
[----:B------:R-:W-:Y:S05]  /*9530*/  BSYNC B1 ;  /* 0x0000000000017941 */ /* 0x000fea0003800000 */
.L_x_199:
[----:B------:R-:W-:Y:S05]  /*9540*/  BRA `(.L_x_201) ;  /* 0xffffffec00587947 */ /* 0x000fea000383ffff */
.L_x_175:
[----:B-1----:R1:W2:Y:S02]  /*9550*/  SYNCS.PHASECHK.TRANS64.TRYWAIT P1, [R19+URZ+0x48], R10 ;  /* 0x0000480a130075a7 */ /* 0x0022a4000802017f */
[----:B--2---:R-:W-:Y:S05]  /*9560*/  @!P1 NANOSLEEP.SYNCS 0x989680 ;  /* 0x009896800000995d */ /* 0x004fea0003900000 */
[----:B------:R-:W2:Y:S02]  /*9570*/  @!P1 SYNCS.PHASECHK.TRANS64 P1, [R19+URZ+0x48], R10 ;  /* 0x0000480a130095a7 */ /* 0x000ea4000802007f */
[----:B--2---:R-:W-:Y:S05]  /*9580*/  @!P1 BRA `(.L_x_175) ;  /* 0xfffffffc00f09947 */ /* 0x004fea000383ffff */
[----:B------:R-:W-:Y:S05]  /*9590*/  BRA `(.L_x_202) ;  /* 0xffffffec008c7947 */ /* 0x000fea000383ffff */
.L_x_184:
[----:B------:R-:W-:Y:S01]  /*95a0*/  BSSY B0, `(.L_x_203) ;  /* 0x0000006000007945 */ /* 0x000fe20003800000 */
[----:B------:R-:W-:-:S07]  /*95b0*/  IMAD.MOV.U32 R10, RZ, RZ, -0x1 ;  /* 0xffffffffff0a7424 */ /* 0x000fce00078e00ff */
[----:B------:R-:W-:Y:S05]  /*95c0*/  WARPSYNC.COLLECTIVE R10, `(.L_x_204) ;  /* 0x000000000a0c7348 */ /* 0x000fea0003c00000 */
[----:B------:R-:W-:Y:S02]  /*95d0*/  ELECT P1, UR62, PT ;  /* 0x00000000003e782f */ /* 0x000fe40003820000 */
[----:B------:R-:W-:Y:S01]  /*95e0*/  MOV R10, UR62 ;  /* 0x0000003e000a7c02 */ /* 0x000fe20008000f00 */
[----:B------:R-:W-:Y:S10]  /*95f0*/  ENDCOLLECTIVE ;  /* 0x000000000000791b */ /* 0x000ff40003800000 */
.L_x_204:
[----:B------:R-:W-:Y:S05]  /*9600*/  BSYNC B0 ;  /* 0x0000000000007941 */ /* 0x000fea0003800000 */
.L_x_203:
[----:B------:R-:W-:Y:S01]  /*9610*/  PLOP3.LUT P0, PT, P1, PT, PT, 0x80, 0x0 ;  /* 0x000000000000781c */ /* 0x000fe20000f0f070 */
[----:B------:R-:W-:-:S12]  /*9620*/  BRA `(.L_x_205) ;  /* 0xfffffff400e07947 */ /* 0x000fd8000383ffff */
.L_x_188:
[----:B0-----:R0:W1:Y:S02]  /*9630*/  SYNCS.PHASECHK.TRANS64.TRYWAIT P0, [R5+URZ], R2 ;  /* 0x00000002050075a7 */ /* 0x001064000800017f */
[----:B-1----:R-:W-:Y:S05]  /*9640*/  @!P0 NANOSLEEP.SYNCS 0x989680 ;  /* 0x009896800000895d */ /* 0x002fea0003900000 */
[----:B------:R-:W1:Y:S02]  /*9650*/  @!P0 SYNCS.PHASECHK.TRANS64 P0, [R5+URZ], R2 ;  /* 0x00000002050085a7 */ /* 0x000e64000800007f */
[----:B-1----:R-:W-:Y:S05]  /*9660*/  @!P0 BRA `(.L_x_188) ;  /* 0xfffffffc00f08947 */ /* 0x002fea000383ffff */
[----:B------:R-:W-:Y:S05]  /*9670*/  BRA `(.L_x_206) ;  /* 0xfffffff800207947 */ /* 0x000fea000383ffff */
.L_x_189:
[----:B0-----:R0:W1:Y:S02]  /*9680*/  SYNCS.PHASECHK.TRANS64.TRYWAIT P0, [R7+URZ], R4 ;  /* 0x00000004070075a7 */ /* 0x001064000800017f */
[----:B-1----:R-:W-:Y:S05]  /*9690*/  @!P0 NANOSLEEP.SYNCS 0x989680 ;  /* 0x009896800000895d */ /* 0x002fea0003900000 */
[----:B------:R-:W1:Y:S02]  /*96a0*/  @!P0 SYNCS.PHASECHK.TRANS64 P0, [R7+URZ], R4 ;  /* 0x00000004070085a7 */ /* 0x000e64000800007f */
[----:B-1----:R-:W-:Y:S05]  /*96b0*/  @!P0 BRA `(.L_x_189) ;  /* 0xfffffffc00f08947 */ /* 0x002fea000383ffff */
[----:B------:R-:W-:Y:S05]  /*96c0*/  BRA `(.L_x_207) ;  /* 0xfffffff800307947 */ /* 0x000fea000383ffff */
.L_x_190:
[----:B0-----:R0:W1:Y:S02]  /*96d0*/  SYNCS.PHASECHK.TRANS64.TRYWAIT P0, [R6+URZ], R5 ;  /* 0x00000005060075a7 */ /* 0x001064000800017f */
[----:B-1----:R-:W-:Y:S05]  /*96e0*/  @!P0 NANOSLEEP.SYNCS 0x989680 ;  /* 0x009896800000895d */ /* 0x002fea0003900000 */
[----:B------:R-:W1:Y:S02]  /*96f0*/  @!P0 SYNCS.PHASECHK.TRANS64 P0, [R6+URZ], R5 ;  /* 0x00000005060085a7 */ /* 0x000e64000800007f */
[----:B-1----:R-:W-:Y:S05]  /*9700*/  @!P0 BRA `(.L_x_190) ;  /* 0xfffffffc00f08947 */ /* 0x002fea000383ffff */
[----:B------:R-:W-:Y:S05]  /*9710*/  BRA `(.L_x_208) ;  /* 0xfffffff800407947 */ /* 0x000fea000383ffff */
.L_x_191:
[----:B0-----:R0:W1:Y:S02]  /*9720*/  SYNCS.PHASECHK.TRANS64.TRYWAIT P0, [R9+URZ], R4 ;  /* 0x00000004090075a7 */ /* 0x001064000800017f */
[----:B-1----:R-:W-:Y:S05]  /*9730*/  @!P0 NANOSLEEP.SYNCS 0x989680 ;  /* 0x009896800000895d */ /* 0x002fea0003900000 */
[----:B------:R-:W1:Y:S02]  /*9740*/  @!P0 SYNCS.PHASECHK.TRANS64 P0, [R9+URZ], R4 ;  /* 0x00000004090085a7 */ /* 0x000e64000800007f */
[----:B-1----:R-:W-:Y:S05]  /*9750*/  @!P0 BRA `(.L_x_191) ;  /* 0xfffffffc00f08947 */ /* 0x002fea000383ffff */
[----:B------:R-:W-:Y:S05]  /*9760*/  BRA `(.L_x_209) ;  /* 0xfffffff800507947 */ /* 0x000fea000383ffff */
.L_x_192:
[----:B0-----:R0:W1:Y:S02]  /*9770*/  SYNCS.PHASECHK.TRANS64.TRYWAIT P0, [R6+URZ], R5 ;  /* 0x00000005060075a7 */ /* 0x001064000800017f */
[----:B-1----:R-:W-:Y:S05]  /*9780*/  @!P0 NANOSLEEP.SYNCS 0x989680 ;  /* 0x009896800000895d */ /* 0x002fea0003900000 */
[----:B------:R-:W1:Y:S02]  /*9790*/  @!P0 SYNCS.PHASECHK.TRANS64 P0, [R6+URZ], R5 ;  /* 0x00000005060085a7 */ /* 0x000e64000800007f */
[----:B-1----:R-:W-:Y:S05]  /*97a0*/  @!P0 BRA `(.L_x_192) ;  /* 0xfffffffc00f08947 */ /* 0x002fea000383ffff */
[----:B------:R-:W-:Y:S05]  /*97b0*/  BRA `(.L_x_210) ;  /* 0xfffffff800607947 */ /* 0x000fea000383ffff */
.L_x_193:
[----:B0-----:R0:W1:Y:S02]  /*97c0*/  SYNCS.PHASECHK.TRANS64.TRYWAIT P0, [R9+URZ], R4 ;  /* 0x00000004090075a7 */ /* 0x001064000800017f */
[----:B-1----:R-:W-:Y:S05]  /*97d0*/  @!P0 NANOSLEEP.SYNCS 0x989680 ;  /* 0x009896800000895d */ /* 0x002fea0003900000 */
[----:B------:R-:W1:Y:S02]  /*97e0*/  @!P0 SYNCS.PHASECHK.TRANS64 P0, [R9+URZ], R4 ;  /* 0x00000004090085a7 */ /* 0x000e64000800007f */
[----:B-1----:R-:W-:Y:S05]  /*97f0*/  @!P0 BRA `(.L_x_193) ;  /* 0xfffffffc00f08947 */ /* 0x002fea000383ffff */
[----:B------:R-:W-:Y:S05]  /*9800*/  BRA `(.L_x_211) ;  /* 0xfffffff800707947 */ /* 0x000fea000383ffff */
.L_x_194:
[----:B0-----:R0:W1:Y:S02]  /*9810*/  SYNCS.PHASECHK.TRANS64.TRYWAIT P0, [R8+URZ], R5 ;  /* 0x00000005080075a7 */ /* 0x001064000800017f */
[----:B-1----:R-:W-:Y:S05]  /*9820*/  @!P0 NANOSLEEP.SYNCS 0x989680 ;  /* 0x009896800000895d */ /* 0x002fea0003900000 */
[----:B------:R-:W1:Y:S02]  /*9830*/  @!P0 SYNCS.PHASECHK.TRANS64 P0, [R8+URZ], R5 ;  /* 0x00000005080085a7 */ /* 0x000e64000800007f */
[----:B-1----:R-:W-:Y:S05]  /*9840*/  @!P0 BRA `(.L_x_194) ;  /* 0xfffffffc00f08947 */ /* 0x002fea000383ffff */
[----:B------:R-:W-:Y:S05]  /*9850*/  BRA `(.L_x_212) ;  /* 0xfffffff800807947 */ /* 0x000fea000383ffff */
.L_x_195:
[----:B-1----:R1:W2:Y:S02]  /*9860*/  SYNCS.PHASECHK.TRANS64.TRYWAIT P0, [R11+URZ], R6 ;  /* 0x000000060b0075a7 */ /* 0x0022a4000800017f */
[----:B--2---:R-:W-:Y:S05]  /*9870*/  @!P0 NANOSLEEP.SYNCS 0x989680 ;  /* 0x009896800000895d */ /* 0x004fea0003900000 */
[----:B------:R-:W2:Y:S02]  /*9880*/  @!P0 SYNCS.PHASECHK.TRANS64 P0, [R11+URZ], R6 ;  /* 0x000000060b0085a7 */ /* 0x000ea4000800007f */
[----:B--2---:R-:W-:Y:S05]  /*9890*/  @!P0 BRA `(.L_x_195) ;  /* 0xfffffffc00f08947 */ /* 0x004fea000383ffff */
[----:B------:R-:W-:Y:S05]  /*98a0*/  BRA `(.L_x_213) ;  /* 0xfffffff800887947 */ /* 0x000fea000383ffff */
.L_x_214:
[----:B------:R-:W-:-:S00]  /*98b0*/  BRA `(.L_x_214) ;  /* 0xfffffffc00fc7947 */ /* 0x000fc0000383ffff */
[----:B------:R-:W-:-:S00]  /*98c0*/  NOP ;  /* 0x0000000000007918 */ /* 0x000fc00000000000 */
        /* <DEDUP_REMOVED lines=11> */
.L_x_215:


//--------------------- .nv.shared._ZN7cutlass13device_kernelINS_4gemm6kernel13GemmUniversalIN4cute5tupleIJiiiiEEENS1_10collective13CollectiveMmaINS1_37MainloopSm90TmaGmmaWarpSpecializedFP8ILi9ENS5_IJNS4_1CILi1EEESB_SB_EEENS1_32KernelTmaWarpSpecializedPingpongEEENS5_IJNSA_ILi64EEENSA_ILi128EEESG_EEENS_12float_e5m2_tENS5_IJlSB_lEEESI_SJ_NS4_8TiledMMAINS4_8MMA_AtomIJNS4_4SM904GMMA31MMA_64x128x32_F32E5M2E5M2_SS_TNILNSN_7ScaleInE1ELSP_1EEEEEENS4_6LayoutISC_NS5_IJNSA_ILi0EEEST_ST_EEEEENS5_IJNS4_10UnderscoreESW_SW_EEEEENS4_13SM90_TMA_LOADENS4_14ComposedLayoutINS4_7SwizzleILi3ELi4ELi3EEENS4_18smem_ptr_flag_bitsILi8EEENSS_INS5_IJNSA_ILi8EEESG_EEENS5_IJSG_SB_EEEEEEEvNS4_8identityESZ_S19_vS1A_EENS_8epilogue10collective6detail29Sm90TmaWarpSpecializedAdapterINS1D_15DefaultEpilogueISI_SJ_SJ_NS1C_6thread17LinearCombinationISI_Li1EffLNS1H_9ScaleType4KindE0ELNS_15FloatRoundStyleE2ESI_EENS1_15EpilogueDefaultEEEEEvvEEEEvNT_6ParamsE --------------------------
	.section	.nv.shared._ZN7cutlass13device_kernelINS_4gemm6kernel13GemmUniversalIN4cute5tupleIJiiiiEEENS1_10collective13CollectiveMmaINS1_37MainloopSm90TmaGmmaWarpSpecializedFP8ILi9ENS5_IJNS4_1CILi1EEESB_SB_EEENS1_32KernelTmaWarpSpecializedPingpongEEENS5_IJNSA_ILi64EEENSA_ILi128EEESG_EEENS_12float_e5m2_tENS5_IJlSB_lEEESI_SJ_NS4_8TiledMMAINS4_8MMA_AtomIJNS4_4SM904GMMA31MMA_64x128x32_F32E5M2E5M2_SS_TNILNSN_7ScaleInE1ELSP_1EEEEEENS4_6LayoutISC_NS5_IJNSA_ILi0EEEST_ST_EEEEENS5_IJNS4_10UnderscoreESW_SW_EEEEENS4_13SM90_TMA_LOADENS4_14ComposedLayoutINS4_7SwizzleILi3ELi4ELi3EEENS4_18smem_ptr_flag_bitsILi8EEENSS_INS5_IJNSA_ILi8EEESG_EEENS5_IJSG_SB_EEEEEEEvNS4_8identityESZ_S19_vS1A_EENS_8epilogue10collective6detail29Sm90TmaWarpSpecializedAdapterINS1D_15DefaultEpilogueISI_SJ_SJ_NS1C_6thread17LinearCombinationISI_Li1EffLNS1H_9ScaleType4KindE0ELNS_15FloatRoundStyleE2ESI_EENS1_15EpilogueDefaultEEEEEvvEEEEvNT_6ParamsE,"aw",@nobits
	.sectionflags	@""
	.align	16
	.zero		1024


//--------------------- .nv.shared.reserved.0     --------------------------
	.section	.nv.shared.reserved.0,"aw",@nobits
	.weak		__nv_reservedSMEM_offset_0_alias
	.size		__nv_reservedSMEM_offset_0_alias, 0, 0
	.other		__nv_reservedSMEM_offset_0_alias,@"STO_CUDA_RESERVED_SHARED STV_DEFAULT"
__nv_reservedSMEM_offset_0_alias:
	.zero		0


//--------------------- .nv.global                --------------------------
	.section	.nv.global,"aw",@nobits
.nv.global:
	.type		_ZN39_INTERNAL_b58c95eb_4_k_cu_568368fc_41004cute1_E,@object
	.size		_ZN39_INTERNAL_b58c95eb_4_k_cu_568368fc_41004cute1_E,(_ZN39_INTERNAL_b58c95eb_4_k_cu_568368fc_41004cuda3std3__45__cpo6cbeginE - _ZN39_INTERNAL_b58c95eb_4_k_cu_568368fc_41004cute1_E)
_ZN39_INTERNAL_b58c95eb_4_k_cu_568368fc_41004cute1_E:
	.zero		1
	.type		_ZN39_INTERNAL_b58c95eb_4_k_cu_568368fc_41004cuda3std3__45__cpo6cbeginE,@object
	.size		_ZN39_INTERNAL_b58c95eb_4_k_cu_568368fc_41004cuda3std3__45__cpo6cbeginE,(_ZN39_INTERNAL_b58c95eb_4_k_cu_568368fc_41004cuda3std3__48in_placeE - _ZN39_INTERNAL_b58c95eb_4_k_cu_568368fc_41004cuda3std3__45__cpo6cbeginE)
_ZN39_INTERNAL_b58c95eb_4_k_cu_568368fc_41004cuda3std3__45__cpo6cbeginE:
	.zero		1
	.type		_ZN39_INTERNAL_b58c95eb_4_k_cu_568368fc_41004cuda3std3__48in_placeE,@object
	.size		_ZN39_INTERNAL_b58c95eb_4_k_cu_568368fc_41004cuda3std3__48in_placeE,(_ZN39_INTERNAL_b58c95eb_4_k_cu_568368fc_41004cuda3std6ranges3__45__cpo9iter_moveE - _ZN39_INTERNAL_b58c95eb_4_k_cu_568368fc_41004cuda3std3__48in_placeE)
_ZN39_INTERNAL_b58c95eb_4_k_cu_568368fc_41004cuda3std3__48in_placeE:
	.zero		1
	.type		_ZN39_INTERNAL_b58c95eb_4_k_cu_568368fc_41004cuda3std6ranges3__45__cpo9iter_moveE,@object
	.size		_ZN39_INTERNAL_b58c95eb_4_k_cu_568368fc_41004cuda3std6ranges3__45__cpo9iter_moveE,(_ZN39_INTERNAL_b58c95eb_4_k_cu_568368fc_41004cuda3std3__45__cpo5beginE - _ZN39_INTERNAL_b58c95eb_4_k_cu_568368fc_41004cuda3std6ranges3__45__cpo9iter_moveE)
_ZN39_INTERNAL_b58c95eb_4_k_cu_568368fc_41004cuda3std6ranges3__45__cpo9iter_moveE:
	.zero		1
	.type		_ZN39_INTERNAL_b58c95eb_4_k_cu_568368fc_41004cuda3std3__45__cpo5beginE,@object
	.size		_ZN39_INTERNAL_b58c95eb_4_k_cu_568368fc_41004cuda3std3__45__cpo5beginE,(_ZN39_INTERNAL_b58c95eb_4_k_cu_568368fc_41004cuda3std3__441_GLOBAL__N__b58c95eb_4_k_cu_568368fc_41006ignoreE - _ZN39_INTERNAL_b58c95eb_4_k_cu_568368fc_41004cuda3std3__45__cpo5beginE)
_ZN39_INTERNAL_b58c95eb_4_k_cu_568368fc_41004cuda3std3__45__cpo5beginE:
	.zero		1
	.type		_ZN39_INTERNAL_b58c95eb_4_k_cu_568368fc_41004cuda3std3__441_GLOBAL__N__b58c95eb_4_k_cu_568368fc_41006ignoreE,@object
	.size		_ZN39_INTERNAL_b58c95eb_4_k_cu_568368fc_41004cuda3std3__441_GLOBAL__N__b58c95eb_4_k_cu_568368fc_41006ignoreE,(_ZN39_INTERNAL_b58c95eb_4_k_cu_568368fc_41004cute7productE - _ZN39_INTERNAL_b58c95eb_4_k_cu_568368fc_41004cuda3std3__441_GLOBAL__N__b58c95eb_4_k_cu_568368fc_41006ignoreE)
_ZN39_INTERNAL_b58c95eb_4_k_cu_568368fc_41004cuda3std3__441_GLOBAL__N__b58c95eb_4_k_cu_568368fc_41006ignoreE:
	.zero		1
	.type		_ZN39_INTERNAL_b58c95eb_4_k_cu_568368fc_41004cute7productE,@object
	.size		_ZN39_INTERNAL_b58c95eb_4_k_cu_568368fc_41004cute7productE,(_ZN39_INTERNAL_b58c95eb_4_k_cu_568368fc_41004cuda3std3__45__cpo3endE - _ZN39_INTERNAL_b58c95eb_4_k_cu_568368fc_41004cute7productE)
_ZN39_INTERNAL_b58c95eb_4_k_cu_568368fc_41004cute7productE:
	.zero		1
	.type		_ZN39_INTERNAL_b58c95eb_4_k_cu_568368fc_41004cuda3std3__45__cpo3endE,@object
	.size		_ZN39_INTERNAL_b58c95eb_4_k_cu_568368fc_41004cuda3std3__45__cpo3endE,(_ZN39_INTERNAL_b58c95eb_4_k_cu_568368fc_41004cuda3std3__419piecewise_constructE - _ZN39_INTERNAL_b58c95eb_4_k_cu_568368fc_41004cuda3std3__45__cpo3endE)
_ZN39_INTERNAL_b58c95eb_4_k_cu_568368fc_41004cuda3std3__45__cpo3endE:
	.zero		1
	.type		_ZN39_INTERNAL_b58c95eb_4_k_cu_568368fc_41004cuda3std3__419piecewise_constructE,@object
	.size		_ZN39_INTERNAL_b58c95eb_4_k_cu_568368fc_41004cuda3std3__419piecewise_constructE,(_ZN39_INTERNAL_b58c95eb_4_k_cu_568368fc_41004cuda3std3__45__cpo4cendE - _ZN39_INTERNAL_b58c95eb_4_k_cu_568368fc_41004cuda3std3__419piecewise_constructE)
_ZN39_INTERNAL_b58c95eb_4_k_cu_568368fc_41004cuda3std3__419piecewise_constructE:
	.zero		1
	.type		_ZN39_INTERNAL_b58c95eb_4_k_cu_568368fc_41004cuda3std3__45__cpo4cendE,@object
	.size		_ZN39_INTERNAL_b58c95eb_4_k_cu_568368fc_41004cuda3std3__45__cpo4cendE,(_ZN39_INTERNAL_b58c95eb_4_k_cu_568368fc_41004cuda3std6ranges3__45__cpo4swapE - _ZN39_INTERNAL_b58c95eb_4_k_cu_568368fc_41004cuda3std3__45__cpo4cendE)
_ZN39_INTERNAL_b58c95eb_4_k_cu_568368fc_41004cuda3std3__45__cpo4cendE:
	.zero		1
	.type		_ZN39_INTERNAL_b58c95eb_4_k_cu_568368fc_41004cuda3std6ranges3__45__cpo4swapE,@object
	.size		_ZN39_INTERNAL_b58c95eb_4_k_cu_568368fc_41004cuda3std6ranges3__45__cpo4swapE,(.L_7 - _ZN39_INTERNAL_b58c95eb_4_k_cu_568368fc_41004cuda3std6ranges3__45__cpo4swapE)
_ZN39_INTERNAL_b58c95eb_4_k_cu_568368fc_41004cuda3std6ranges3__45__cpo4swapE:
	.zero		1
.L_7:


//--------------------- .nv.constant0._ZN7cutlass13device_kernelINS_4gemm6kernel13GemmUniversalIN4cute5tupleIJiiiiEEENS1_10collective13CollectiveMmaINS1_37MainloopSm90TmaGmmaWarpSpecializedFP8ILi9ENS5_IJNS4_1CILi1EEESB_SB_EEENS1_32KernelTmaWarpSpecializedPingpongEEENS5_IJNSA_ILi64EEENSA_ILi128EEESG_EEENS_12float_e5m2_tENS5_IJlSB_lEEESI_SJ_NS4_8TiledMMAINS4_8MMA_AtomIJNS4_4SM904GMMA31MMA_64x128x32_F32E5M2E5M2_SS_TNILNSN_7ScaleInE1ELSP_1EEEEEENS4_6LayoutISC_NS5_IJNSA_ILi0EEEST_ST_EEEEENS5_IJNS4_10UnderscoreESW_SW_EEEEENS4_13SM90_TMA_LOADENS4_14ComposedLayoutINS4_7SwizzleILi3ELi4ELi3EEENS4_18smem_ptr_flag_bitsILi8EEENSS_INS5_IJNSA_ILi8EEESG_EEENS5_IJSG_SB_EEEEEEEvNS4_8identityESZ_S19_vS1A_EENS_8epilogue10collective6detail29Sm90TmaWarpSpecializedAdapterINS1D_15DefaultEpilogueISI_SJ_SJ_NS1C_6thread17LinearCombinationISI_Li1EffLNS1H_9ScaleType4KindE0ELNS_15FloatRoundStyleE2ESI_EENS1_15EpilogueDefaultEEEEEvvEEEEvNT_6ParamsE --------------------------
	.section	.nv.constant0._ZN7cutlass13device_kernelINS_4gemm6kernel13GemmUniversalIN4cute5tupleIJiiiiEEENS1_10collective13CollectiveMmaINS1_37MainloopSm90TmaGmmaWarpSpecializedFP8ILi9ENS5_IJNS4_1CILi1EEESB_SB_EEENS1_32KernelTmaWarpSpecializedPingpongEEENS5_IJNSA_ILi64EEENSA_ILi128EEESG_EEENS_12float_e5m2_tENS5_IJlSB_lEEESI_SJ_NS4_8TiledMMAINS4_8MMA_AtomIJNS4_4SM904GMMA31MMA_64x128x32_F32E5M2E5M2_SS_TNILNSN_7ScaleInE1ELSP_1EEEEEENS4_6LayoutISC_NS5_IJNSA_ILi0EEEST_ST_EEEEENS5_IJNS4_10UnderscoreESW_SW_EEEEENS4_13SM90_TMA_LOADENS4_14ComposedLayoutINS4_7SwizzleILi3ELi4ELi3EEENS4_18smem_ptr_flag_bitsILi8EEENSS_INS5_IJNSA_ILi8EEESG_EEENS5_IJSG_SB_EEEEEEEvNS4_8identityESZ_S19_vS1A_EENS_8epilogue10collective6detail29Sm90TmaWarpSpecializedAdapterINS1D_15DefaultEpilogueISI_SJ_SJ_NS1C_6thread17LinearCombinationISI_Li1EffLNS1H_9ScaleType4KindE0ELNS_15FloatRoundStyleE2ESI_EENS1_15EpilogueDefaultEEEEEvvEEEEvNT_6ParamsE,"a",@progbits
	.sectionflags	@""
	.align	4
.nv.constant0._ZN7cutlass13device_kernelINS_4gemm6kernel13GemmUniversalIN4cute5tupleIJiiiiEEENS1_10collective13CollectiveMmaINS1_37MainloopSm90TmaGmmaWarpSpecializedFP8ILi9ENS5_IJNS4_1CILi1EEESB_SB_EEENS1_32KernelTmaWarpSpecializedPingpongEEENS5_IJNSA_ILi64EEENSA_ILi128EEESG_EEENS_12float_e5m2_tENS5_IJlSB_lEEESI_SJ_NS4_8TiledMMAINS4_8MMA_AtomIJNS4_4SM904GMMA31MMA_64x128x32_F32E5M2E5M2_SS_TNILNSN_7ScaleInE1ELSP_1EEEEEENS4_6LayoutISC_NS5_IJNSA_ILi0EEEST_ST_EEEEENS5_IJNS4_10UnderscoreESW_SW_EEEEENS4_13SM90_TMA_LOADENS4_14ComposedLayoutINS4_7SwizzleILi3ELi4ELi3EEENS4_18smem_ptr_flag_bitsILi8EEENSS_INS5_IJNSA_ILi8EEESG_EEENS5_IJSG_SB_EEEEEEEvNS4_8identityESZ_S19_vS1A_EENS_8epilogue10collective6detail29Sm90TmaWarpSpecializedAdapterINS1D_15DefaultEpilogueISI_SJ_SJ_NS1C_6thread17LinearCombinationISI_Li1EffLNS1H_9ScaleType4KindE0ELNS_15FloatRoundStyleE2ESI_EENS1_15EpilogueDefaultEEEEEvvEEEEvNT_6ParamsE:
	.zero		1664


//--------------------- SYMBOLS --------------------------

	.type		.nv.reservedSmem.offset0,@object
	.size		.nv.reservedSmem.offset0,0x4
